//
// Generated by NVIDIA NVVM Compiler
//
// Compiler Build ID: CL-36424714
// Cuda compilation tools, release 13.0, V13.0.88
// Based on NVVM 20.0.0
//

.version 9.0
.target sm_100
.address_size 64

	// .globl	_Z18dyadic_scan_kernelPKfPKiS2_Pfiiii

.visible .entry _Z18dyadic_scan_kernelPKfPKiS2_Pfiiii(
	.param .u64 .ptr .align 1 _Z18dyadic_scan_kernelPKfPKiS2_Pfiiii_param_0,
	.param .u64 .ptr .align 1 _Z18dyadic_scan_kernelPKfPKiS2_Pfiiii_param_1,
	.param .u64 .ptr .align 1 _Z18dyadic_scan_kernelPKfPKiS2_Pfiiii_param_2,
	.param .u64 .ptr .align 1 _Z18dyadic_scan_kernelPKfPKiS2_Pfiiii_param_3,
	.param .u32 _Z18dyadic_scan_kernelPKfPKiS2_Pfiiii_param_4,
	.param .u32 _Z18dyadic_scan_kernelPKfPKiS2_Pfiiii_param_5,
	.param .u32 _Z18dyadic_scan_kernelPKfPKiS2_Pfiiii_param_6,
	.param .u32 _Z18dyadic_scan_kernelPKfPKiS2_Pfiiii_param_7
)
{
	.reg .pred 	%p<11>;
	.reg .b32 	%r<74>;
	.reg .b32 	%f<62>;
	.reg .b64 	%rd<170>;

	ld.param.u64 	%rd12, [_Z18dyadic_scan_kernelPKfPKiS2_Pfiiii_param_0];
	ld.param.u64 	%rd13, [_Z18dyadic_scan_kernelPKfPKiS2_Pfiiii_param_1];
	ld.param.u64 	%rd14, [_Z18dyadic_scan_kernelPKfPKiS2_Pfiiii_param_2];
	ld.param.u32 	%r22, [_Z18dyadic_scan_kernelPKfPKiS2_Pfiiii_param_4];
	ld.param.u32 	%r19, [_Z18dyadic_scan_kernelPKfPKiS2_Pfiiii_param_5];
	ld.param.u32 	%r20, [_Z18dyadic_scan_kernelPKfPKiS2_Pfiiii_param_6];
	ld.param.u32 	%r21, [_Z18dyadic_scan_kernelPKfPKiS2_Pfiiii_param_7];
	cvta.to.global.u64 	%rd1, %rd14;
	cvta.to.global.u64 	%rd2, %rd13;
	cvta.to.global.u64 	%rd3, %rd12;
	mov.u32 	%r23, %ctaid.x;
	mov.u32 	%r24, %ntid.x;
	mov.u32 	%r25, %tid.x;
	mad.lo.s32 	%r1, %r23, %r24, %r25;
	mul.lo.s32 	%r26, %r20, %r22;
	setp.ge.s32 	%p1, %r1, %r26;
	@%p1 bra 	$L__BB0_13;
	div.s32 	%r3, %r1, %r20;
	mul.lo.s32 	%r27, %r3, %r20;
	sub.s32 	%r2, %r1, %r27;
	setp.lt.s32 	%p2, %r19, 1;
	@%p2 bra 	$L__BB0_13;
	mov.b64 	%rd16, 1;
	shl.b64 	%rd17, %rd16, %r21;
	mul.lo.s32 	%r4, %r3, %r19;
	cvt.rn.f32.s64 	%f1, %rd17;
	setp.lt.u32 	%p3, %r19, 8;
	mov.b64 	%rd167, 0;
	mov.b32 	%r72, 0;
	@%p3 bra 	$L__BB0_5;
	and.b32  	%r29, %r19, 2147483640;
	neg.s32 	%r70, %r29;
	mad.lo.s32 	%r69, %r27, %r19, %r2;
	mov.b64 	%rd167, 0;
	mul.wide.s32 	%rd30, %r20, 4;
$L__BB0_4:
	.pragma "nounroll";
	ld.param.u64 	%rd162, [_Z18dyadic_scan_kernelPKfPKiS2_Pfiiii_param_3];
	and.b32  	%r72, %r19, 2147483640;
	mul.wide.s32 	%rd19, %r69, 4;
	add.s64 	%rd20, %rd3, %rd19;
	ld.global.nc.f32 	%f2, [%rd20];
	mul.f32 	%f3, %f2, %f1;
	cvt.rzi.s64.f32 	%rd21, %f3;
	add.s64 	%rd22, %rd2, %rd19;
	ld.global.nc.u32 	%r31, [%rd22];
	cvt.s64.s32 	%rd23, %r31;
	add.s64 	%rd24, %rd1, %rd19;
	ld.global.nc.u32 	%r32, [%rd24];
	mul.lo.s64 	%rd25, %rd167, %rd23;
	shr.s64 	%rd26, %rd25, %r32;
	add.s64 	%rd27, %rd26, %rd21;
	cvt.rn.f32.s64 	%f4, %rd27;
	div.rn.f32 	%f5, %f4, %f1;
	cvta.to.global.u64 	%rd28, %rd162;
	add.s64 	%rd29, %rd28, %rd19;
	st.global.f32 	[%rd29], %f5;
	add.s64 	%rd31, %rd20, %rd30;
	ld.global.nc.f32 	%f6, [%rd31];
	mul.f32 	%f7, %f6, %f1;
	cvt.rzi.s64.f32 	%rd32, %f7;
	add.s64 	%rd33, %rd22, %rd30;
	ld.global.nc.u32 	%r33, [%rd33];
	cvt.s64.s32 	%rd34, %r33;
	add.s64 	%rd35, %rd24, %rd30;
	ld.global.nc.u32 	%r34, [%rd35];
	mul.lo.s64 	%rd36, %rd27, %rd34;
	shr.s64 	%rd37, %rd36, %r34;
	add.s64 	%rd38, %rd37, %rd32;
	cvt.rn.f32.s64 	%f8, %rd38;
	div.rn.f32 	%f9, %f8, %f1;
	add.s64 	%rd39, %rd29, %rd30;
	st.global.f32 	[%rd39], %f9;
	add.s64 	%rd40, %rd31, %rd30;
	ld.global.nc.f32 	%f10, [%rd40];
	mul.f32 	%f11, %f10, %f1;
	cvt.rzi.s64.f32 	%rd41, %f11;
	add.s64 	%rd42, %rd33, %rd30;
	ld.global.nc.u32 	%r35, [%rd42];
	cvt.s64.s32 	%rd43, %r35;
	add.s64 	%rd44, %rd35, %rd30;
	ld.global.nc.u32 	%r36, [%rd44];
	mul.lo.s64 	%rd45, %rd38, %rd43;
	shr.s64 	%rd46, %rd45, %r36;
	add.s64 	%rd47, %rd46, %rd41;
	cvt.rn.f32.s64 	%f12, %rd47;
	div.rn.f32 	%f13, %f12, %f1;
	add.s64 	%rd48, %rd39, %rd30;
	st.global.f32 	[%rd48], %f13;
	add.s64 	%rd49, %rd40, %rd30;
	ld.global.nc.f32 	%f14, [%rd49];
	mul.f32 	%f15, %f14, %f1;
	cvt.rzi.s64.f32 	%rd50, %f15;
	add.s64 	%rd51, %rd42, %rd30;
	ld.global.nc.u32 	%r37, [%rd51];
	cvt.s64.s32 	%rd52, %r37;
	add.s64 	%rd53, %rd44, %rd30;
	ld.global.nc.u32 	%r38, [%rd53];
	mul.lo.s64 	%rd54, %rd47, %rd52;
	shr.s64 	%rd55, %rd54, %r38;
	add.s64 	%rd56, %rd55, %rd50;
	cvt.rn.f32.s64 	%f16, %rd56;
	div.rn.f32 	%f17, %f16, %f1;
	add.s64 	%rd57, %rd48, %rd30;
	st.global.f32 	[%rd57], %f17;
	add.s64 	%rd58, %rd49, %rd30;
	ld.global.nc.f32 	%f18, [%rd58];
	mul.f32 	%f19, %f18, %f1;
	cvt.rzi.s64.f32 	%rd59, %f19;
	add.s64 	%rd60, %rd51, %rd30;
	ld.global.nc.u32 	%r39, [%rd60];
	cvt.s64.s32 	%rd61, %r39;
	add.s64 	%rd62, %rd53, %rd30;
	ld.global.nc.u32 	%r40, [%rd62];
	mul.lo.s64 	%rd63, %rd56, %rd61;
	shr.s64 	%rd64, %rd63, %r40;
	add.s64 	%rd65, %rd64, %rd59;
	cvt.rn.f32.s64 	%f20, %rd65;
	div.rn.f32 	%f21, %f20, %f1;
	add.s64 	%rd66, %rd57, %rd30;
	st.global.f32 	[%rd66], %f21;
	add.s64 	%rd67, %rd58, %rd30;
	ld.global.nc.f32 	%f22, [%rd67];
	mul.f32 	%f23, %f22, %f1;
	cvt.rzi.s64.f32 	%rd68, %f23;
	add.s64 	%rd69, %rd60, %rd30;
	ld.global.nc.u32 	%r41, [%rd69];
	cvt.s64.s32 	%rd70, %r41;
	add.s64 	%rd71, %rd62, %rd30;
	ld.global.nc.u32 	%r42, [%rd71];
	mul.lo.s64 	%rd72, %rd65, %rd70;
	shr.s64 	%rd73, %rd72, %r42;
	add.s64 	%rd74, %rd73, %rd68;
	cvt.rn.f32.s64 	%f24, %rd74;
	div.rn.f32 	%f25, %f24, %f1;
	add.s64 	%rd75, %rd66, %rd30;
	st.global.f32 	[%rd75], %f25;
	add.s64 	%rd76, %rd67, %rd30;
	ld.global.nc.f32 	%f26, [%rd76];
	mul.f32 	%f27, %f26, %f1;
	cvt.rzi.s64.f32 	%rd77, %f27;
	add.s64 	%rd78, %rd69, %rd30;
	ld.global.nc.u32 	%r43, [%rd78];
	cvt.s64.s32 	%rd79, %r43;
	add.s64 	%rd80, %rd71, %rd30;
	ld.global.nc.u32 	%r44, [%rd80];
	mul.lo.s64 	%rd81, %rd74, %rd79;
	shr.s64 	%rd82, %rd81, %r44;
	add.s64 	%rd83, %rd82, %rd77;
	cvt.rn.f32.s64 	%f28, %rd83;
	div.rn.f32 	%f29, %f28, %f1;
	add.s64 	%rd84, %rd75, %rd30;
	st.global.f32 	[%rd84], %f29;
	add.s64 	%rd85, %rd76, %rd30;
	ld.global.nc.f32 	%f30, [%rd85];
	mul.f32 	%f31, %f30, %f1;
	cvt.rzi.s64.f32 	%rd86, %f31;
	add.s64 	%rd87, %rd78, %rd30;
	ld.global.nc.u32 	%r45, [%rd87];
	cvt.s64.s32 	%rd88, %r45;
	add.s64 	%rd89, %rd80, %rd30;
	ld.global.nc.u32 	%r46, [%rd89];
	mul.lo.s64 	%rd90, %rd83, %rd88;
	shr.s64 	%rd91, %rd90, %r46;
	add.s64 	%rd167, %rd91, %rd86;
	cvt.rn.f32.s64 	%f32, %rd167;
	div.rn.f32 	%f33, %f32, %f1;
	add.s64 	%rd92, %rd84, %rd30;
	st.global.f32 	[%rd92], %f33;
	add.s32 	%r70, %r70, 8;
	shl.b32 	%r47, %r20, 3;
	add.s32 	%r69, %r69, %r47;
	setp.ne.s32 	%p4, %r70, 0;
	@%p4 bra 	$L__BB0_4;
$L__BB0_5:
	and.b32  	%r13, %r19, 7;
	setp.eq.s32 	%p5, %r13, 0;
	@%p5 bra 	$L__BB0_13;
	setp.lt.u32 	%p6, %r13, 4;
	@%p6 bra 	$L__BB0_8;
	ld.param.u64 	%rd163, [_Z18dyadic_scan_kernelPKfPKiS2_Pfiiii_param_3];
	add.s32 	%r48, %r72, %r4;
	mad.lo.s32 	%r49, %r48, %r20, %r2;
	mul.wide.s32 	%rd93, %r49, 4;
	add.s64 	%rd94, %rd3, %rd93;
	ld.global.nc.f32 	%f34, [%rd94];
	mul.f32 	%f35, %f34, %f1;
	cvt.rzi.s64.f32 	%rd95, %f35;
	add.s64 	%rd96, %rd2, %rd93;
	ld.global.nc.u32 	%r50, [%rd96];
	cvt.s64.s32 	%rd97, %r50;
	add.s64 	%rd98, %rd1, %rd93;
	ld.global.nc.u32 	%r51, [%rd98];
	mul.lo.s64 	%rd99, %rd167, %rd97;
	shr.s64 	%rd100, %rd99, %r51;
	add.s64 	%rd101, %rd100, %rd95;
	cvt.rn.f32.s64 	%f36, %rd101;
	div.rn.f32 	%f37, %f36, %f1;
	cvta.to.global.u64 	%rd102, %rd163;
	add.s64 	%rd103, %rd102, %rd93;
	st.global.f32 	[%rd103], %f37;
	mul.wide.s32 	%rd104, %r20, 4;
	add.s64 	%rd105, %rd94, %rd104;
	ld.global.nc.f32 	%f38, [%rd105];
	mul.f32 	%f39, %f38, %f1;
	cvt.rzi.s64.f32 	%rd106, %f39;
	add.s64 	%rd107, %rd96, %rd104;
	ld.global.nc.u32 	%r52, [%rd107];
	cvt.s64.s32 	%rd108, %r52;
	add.s64 	%rd109, %rd98, %rd104;
	ld.global.nc.u32 	%r53, [%rd109];
	mul.lo.s64 	%rd110, %rd101, %rd108;
	shr.s64 	%rd111, %rd110, %r53;
	add.s64 	%rd112, %rd111, %rd106;
	cvt.rn.f32.s64 	%f40, %rd112;
	div.rn.f32 	%f41, %f40, %f1;
	add.s64 	%rd113, %rd103, %rd104;
	st.global.f32 	[%rd113], %f41;
	add.s64 	%rd114, %rd105, %rd104;
	ld.global.nc.f32 	%f42, [%rd114];
	mul.f32 	%f43, %f42, %f1;
	cvt.rzi.s64.f32 	%rd115, %f43;
	add.s64 	%rd116, %rd107, %rd104;
	ld.global.nc.u32 	%r54, [%rd116];
	cvt.s64.s32 	%rd117, %r54;
	add.s64 	%rd118, %rd109, %rd104;
	ld.global.nc.u32 	%r55, [%rd118];
	mul.lo.s64 	%rd119, %rd112, %rd117;
	shr.s64 	%rd120, %rd119, %r55;
	add.s64 	%rd121, %rd120, %rd115;
	cvt.rn.f32.s64 	%f44, %rd121;
	div.rn.f32 	%f45, %f44, %f1;
	add.s64 	%rd122, %rd113, %rd104;
	st.global.f32 	[%rd122], %f45;
	add.s64 	%rd123, %rd114, %rd104;
	ld.global.nc.f32 	%f46, [%rd123];
	mul.f32 	%f47, %f46, %f1;
	cvt.rzi.s64.f32 	%rd124, %f47;
	add.s64 	%rd125, %rd116, %rd104;
	ld.global.nc.u32 	%r56, [%rd125];
	cvt.s64.s32 	%rd126, %r56;
	add.s64 	%rd127, %rd118, %rd104;
	ld.global.nc.u32 	%r57, [%rd127];
	mul.lo.s64 	%rd128, %rd121, %rd126;
	shr.s64 	%rd129, %rd128, %r57;
	add.s64 	%rd167, %rd129, %rd124;
	cvt.rn.f32.s64 	%f48, %rd167;
	div.rn.f32 	%f49, %f48, %f1;
	add.s64 	%rd130, %rd122, %rd104;
	st.global.f32 	[%rd130], %f49;
	add.s32 	%r72, %r72, 4;
$L__BB0_8:
	and.b32  	%r16, %r19, 3;
	setp.eq.s32 	%p7, %r16, 0;
	@%p7 bra 	$L__BB0_13;
	setp.eq.s32 	%p8, %r16, 1;
	@%p8 bra 	$L__BB0_11;
	ld.param.u64 	%rd164, [_Z18dyadic_scan_kernelPKfPKiS2_Pfiiii_param_3];
	add.s32 	%r58, %r72, %r4;
	mad.lo.s32 	%r59, %r58, %r20, %r2;
	mul.wide.s32 	%rd131, %r59, 4;
	add.s64 	%rd132, %rd3, %rd131;
	ld.global.nc.f32 	%f50, [%rd132];
	mul.f32 	%f51, %f50, %f1;
	cvt.rzi.s64.f32 	%rd133, %f51;
	add.s64 	%rd134, %rd2, %rd131;
	ld.global.nc.u32 	%r60, [%rd134];
	cvt.s64.s32 	%rd135, %r60;
	add.s64 	%rd136, %rd1, %rd131;
	ld.global.nc.u32 	%r61, [%rd136];
	mul.lo.s64 	%rd137, %rd167, %rd135;
	shr.s64 	%rd138, %rd137, %r61;
	add.s64 	%rd139, %rd138, %rd133;
	cvt.rn.f32.s64 	%f52, %rd139;
	div.rn.f32 	%f53, %f52, %f1;
	cvta.to.global.u64 	%rd140, %rd164;
	add.s64 	%rd141, %rd140, %rd131;
	st.global.f32 	[%rd141], %f53;
	mul.wide.s32 	%rd142, %r20, 4;
	add.s64 	%rd143, %rd132, %rd142;
	ld.global.nc.f32 	%f54, [%rd143];
	mul.f32 	%f55, %f54, %f1;
	cvt.rzi.s64.f32 	%rd144, %f55;
	add.s64 	%rd145, %rd134, %rd142;
	ld.global.nc.u32 	%r62, [%rd145];
	cvt.s64.s32 	%rd146, %r62;
	add.s64 	%rd147, %rd136, %rd142;
	ld.global.nc.u32 	%r63, [%rd147];
	mul.lo.s64 	%rd148, %rd139, %rd146;
	shr.s64 	%rd149, %rd148, %r63;
	add.s64 	%rd167, %rd149, %rd144;
	cvt.rn.f32.s64 	%f56, %rd167;
	div.rn.f32 	%f57, %f56, %f1;
	add.s64 	%rd150, %rd141, %rd142;
	st.global.f32 	[%rd150], %f57;
	add.s32 	%r72, %r72, 2;
$L__BB0_11:
	and.b32  	%r64, %r19, 1;
	setp.eq.b32 	%p9, %r64, 1;
	not.pred 	%p10, %p9;
	@%p10 bra 	$L__BB0_13;
	ld.param.u64 	%rd165, [_Z18dyadic_scan_kernelPKfPKiS2_Pfiiii_param_3];
	add.s32 	%r65, %r72, %r4;
	mad.lo.s32 	%r66, %r65, %r20, %r2;
	mul.wide.s32 	%rd151, %r66, 4;
	add.s64 	%rd152, %rd3, %rd151;
	ld.global.nc.f32 	%f58, [%rd152];
	mul.f32 	%f59, %f58, %f1;
	cvt.rzi.s64.f32 	%rd153, %f59;
	add.s64 	%rd154, %rd2, %rd151;
	ld.global.nc.u32 	%r67, [%rd154];
	cvt.s64.s32 	%rd155, %r67;
	add.s64 	%rd156, %rd1, %rd151;
	ld.global.nc.u32 	%r68, [%rd156];
	mul.lo.s64 	%rd157, %rd167, %rd155;
	shr.s64 	%rd158, %rd157, %r68;
	add.s64 	%rd159, %rd158, %rd153;
	cvt.rn.f32.s64 	%f60, %rd159;
	div.rn.f32 	%f61, %f60, %f1;
	cvta.to.global.u64 	%rd160, %rd165;
	add.s64 	%rd161, %rd160, %rd151;
	st.global.f32 	[%rd161], %f61;
$L__BB0_13:
	ret;

}


// ===== COMPILED SASS (sm_100) =====

	.target	sm_100

	.elftype	@"ET_EXEC"


//--------------------- .note.nv.tkinfo           --------------------------
	.section	.note.nv.tkinfo,"",@"SHT_NOTE"
	.sectionflags	@"SHF_NOTE_NV_TKINFO"
	.tkinfo
        /*0018*/ 	.word	0x00000002
        /*0030*/ 	.string	""
        /*0030*/ 	.string	"ptxas"
        /*0030*/ 	.string	"Cuda compilation tools, release 13.0, V13.0.88"
        /*0030*/ 	.string	"Build cuda_13.0.r13.0/compiler.36424714_0"
        /*0030*/ 	.string	"-arch sm_100 -m 64 "



//--------------------- .note.nv.cuinfo           --------------------------
	.section	.note.nv.cuinfo,"",@"SHT_NOTE"
	.sectionflags	@"SHF_NOTE_NV_CUINFO"
        /*0018*/ 	.short	0x0002
        /*001a*/ 	.short	0x0064
        /*001c*/ 	.short	0x0082
	.zero		2


//--------------------- .nv.info                  --------------------------
	.section	.nv.info,"",@"SHT_CUDA_INFO"
	.align	4


	//----- nvinfo : EIATTR_REGCOUNT
	.align		4
        /*0000*/ 	.byte	0x04, 0x2f
        /*0002*/ 	.short	(.L_1 - .L_0)
	.align		4
.L_0:
        /*0004*/ 	.word	index@(_Z18dyadic_scan_kernelPKfPKiS2_Pfiiii)
        /*0008*/ 	.word	0x00000022


	//----- nvinfo : EIATTR_FRAME_SIZE
	.align		4
.L_1:
        /*000c*/ 	.byte	0x04, 0x11
        /*000e*/ 	.short	(.L_3 - .L_2)
	.align		4
.L_2:
        /*0010*/ 	.word	index@($__internal_0_$__cuda_sm3x_div_rn_noftz_f32_slowpath)
        /*0014*/ 	.word	0x00000000


	//----- nvinfo : EIATTR_FRAME_SIZE
	.align		4
.L_3:
        /*0018*/ 	.byte	0x04, 0x11
        /*001a*/ 	.short	(.L_5 - .L_4)
	.align		4
.L_4:
        /*001c*/ 	.word	index@(_Z18dyadic_scan_kernelPKfPKiS2_Pfiiii)
        /*0020*/ 	.word	0x00000000


	//----- nvinfo : EIATTR_MIN_STACK_SIZE
	.align		4
.L_5:
        /*0024*/ 	.byte	0x04, 0x12
        /*0026*/ 	.short	(.L_7 - .L_6)
	.align		4
.L_6:
        /*0028*/ 	.word	index@(_Z18dyadic_scan_kernelPKfPKiS2_Pfiiii)
        /*002c*/ 	.word	0x00000000
.L_7:


//--------------------- .nv.compat                --------------------------
	.section	.nv.compat,"",@"SHT_CUDA_COMPAT_INFO"
	.align	4
        /*0000*/ 	.byte	0x02, 0x09, 0x00, 0x00, 0x02, 0x02, 0x01, 0x00, 0x02, 0x05, 0x05, 0x00, 0x03, 0x07, 0x01, 0x01
        /*0010*/ 	.byte	0x02, 0x03, 0x00, 0x00, 0x02, 0x06, 0x01, 0x00, 0x04, 0x0b, 0x08, 0x00, 0x01, 0x00, 0x00, 0x00
        /*0020*/ 	.byte	0x00, 0x00, 0x00, 0x00


//--------------------- .nv.info._Z18dyadic_scan_kernelPKfPKiS2_Pfiiii --------------------------
	.section	.nv.info._Z18dyadic_scan_kernelPKfPKiS2_Pfiiii,"",@"SHT_CUDA_INFO"
	.sectionflags	@""
	.align	4


	//----- nvinfo : EIATTR_CUDA_API_VERSION
	.align		4
        /*0000*/ 	.byte	0x04, 0x37
        /*0002*/ 	.short	(.L_9 - .L_8)
.L_8:
        /*0004*/ 	.word	0x00000082


	//----- nvinfo : EIATTR_KPARAM_INFO
	.align		4
.L_9:
        /*0008*/ 	.byte	0x04, 0x17
        /*000a*/ 	.short	(.L_11 - .L_10)
.L_10:
        /*000c*/ 	.word	0x00000000
        /*0010*/ 	.short	0x0007
        /*0012*/ 	.short	0x002c
        /*0014*/ 	.byte	0x00, 0xf0, 0x11, 0x00


	//----- nvinfo : EIATTR_KPARAM_INFO
	.align		4
.L_11:
        /*0018*/ 	.byte	0x04, 0x17
        /*001a*/ 	.short	(.L_13 - .L_12)
.L_12:
        /*001c*/ 	.word	0x00000000
        /*0020*/ 	.short	0x0006
        /*0022*/ 	.short	0x0028
        /*0024*/ 	.byte	0x00, 0xf0, 0x11, 0x00


	//----- nvinfo : EIATTR_KPARAM_INFO
	.align		4
.L_13:
        /*0028*/ 	.byte	0x04, 0x17
        /*002a*/ 	.short	(.L_15 - .L_14)
.L_14:
        /*002c*/ 	.word	0x00000000
        /*0030*/ 	.short	0x0005
        /*0032*/ 	.short	0x0024
        /*0034*/ 	.byte	0x00, 0xf0, 0x11, 0x00


	//----- nvinfo : EIATTR_KPARAM_INFO
	.align		4
.L_15:
        /*0038*/ 	.byte	0x04, 0x17
        /*003a*/ 	.short	(.L_17 - .L_16)
.L_16:
        /*003c*/ 	.word	0x00000000
        /*0040*/ 	.short	0x0004
        /*0042*/ 	.short	0x0020
        /*0044*/ 	.byte	0x00, 0xf0, 0x11, 0x00


	//----- nvinfo : EIATTR_KPARAM_INFO
	.align		4
.L_17:
        /*0048*/ 	.byte	0x04, 0x17
        /*004a*/ 	.short	(.L_19 - .L_18)
.L_18:
        /*004c*/ 	.word	0x00000000
        /*0050*/ 	.short	0x0003
        /*0052*/ 	.short	0x0018
        /*0054*/ 	.byte	0x00, 0xf5, 0x21, 0x00


	//----- nvinfo : EIATTR_KPARAM_INFO
	.align		4
.L_19:
        /*0058*/ 	.byte	0x04, 0x17
        /*005a*/ 	.short	(.L_21 - .L_20)
.L_20:
        /*005c*/ 	.word	0x00000000
        /*0060*/ 	.short	0x0002
        /*0062*/ 	.short	0x0010
        /*0064*/ 	.byte	0x00, 0xf5, 0x21, 0x00


	//----- nvinfo : EIATTR_KPARAM_INFO
	.align		4
.L_21:
        /*0068*/ 	.byte	0x04, 0x17
        /*006a*/ 	.short	(.L_23 - .L_22)
.L_22:
        /*006c*/ 	.word	0x00000000
        /*0070*/ 	.short	0x0001
        /*0072*/ 	.short	0x0008
        /*0074*/ 	.byte	0x00, 0xf5, 0x21, 0x00


	//----- nvinfo : EIATTR_KPARAM_INFO
	.align		4
.L_23:
        /*0078*/ 	.byte	0x04, 0x17
        /*007a*/ 	.short	(.L_25 - .L_24)
.L_24:
        /*007c*/ 	.word	0x00000000
        /*0080*/ 	.short	0x0000
        /*0082*/ 	.short	0x0000
        /*0084*/ 	.byte	0x00, 0xf5, 0x21, 0x00


	//----- nvinfo : EIATTR_SPARSE_MMA_MASK
	.align		4
.L_25:
        /*0088*/ 	.byte	0x03, 0x50
        /*008a*/ 	.short	0x0000


	//----- nvinfo : EIATTR_MAXREG_COUNT
	.align		4
        /*008c*/ 	.byte	0x03, 0x1b
        /*008e*/ 	.short	0x00ff


	//----- nvinfo : EIATTR_MERCURY_ISA_VERSION
	.align		4
        /*0090*/ 	.byte	0x03, 0x5f
        /*0092*/ 	.short	0x0101


	//----- nvinfo : EIATTR_VRC_CTA_INIT_COUNT
	.align		4
        /*0094*/ 	.byte	0x02, 0x4a
	.zero		1
	.zero		1


	//----- nvinfo : EIATTR_EXIT_INSTR_OFFSETS
	.align		4
        /*0098*/ 	.byte	0x04, 0x1c
        /*009a*/ 	.short	(.L_27 - .L_26)


	//   ....[0]....
.L_26:
        /*009c*/ 	.word	0x000000a0


	//   ....[1]....
        /*00a0*/ 	.word	0x000001c0


	//   ....[2]....
        /*00a4*/ 	.word	0x000015a0


	//   ....[3]....
        /*00a8*/ 	.word	0x00001f60


	//   ....[4]....
        /*00ac*/ 	.word	0x000024b0


	//   ....[5]....
        /*00b0*/ 	.word	0x00002730


	//----- nvinfo : EIATTR_CRS_STACK_SIZE
	.align		4
.L_27:
        /*00b4*/ 	.byte	0x04, 0x1e
        /*00b6*/ 	.short	(.L_29 - .L_28)
.L_28:
        /*00b8*/ 	.word	0x00000000


	//----- nvinfo : EIATTR_CBANK_PARAM_SIZE
	.align		4
.L_29:
        /*00bc*/ 	.byte	0x03, 0x19
        /*00be*/ 	.short	0x0030


	//----- nvinfo : EIATTR_PARAM_CBANK
	.align		4
        /*00c0*/ 	.byte	0x04, 0x0a
        /*00c2*/ 	.short	(.L_31 - .L_30)
	.align		4
.L_30:
        /*00c4*/ 	.word	index@(.nv.constant0._Z18dyadic_scan_kernelPKfPKiS2_Pfiiii)
        /*00c8*/ 	.short	0x0380
        /*00ca*/ 	.short	0x0030


	//----- nvinfo : EIATTR_SW_WAR
	.align		4
.L_31:
        /*00cc*/ 	.byte	0x04, 0x36
        /*00ce*/ 	.short	(.L_33 - .L_32)
.L_32:
        /*00d0*/ 	.word	0x00000008
.L_33:


//--------------------- .nv.callgraph             --------------------------
	.section	.nv.callgraph,"",@"SHT_CUDA_CALLGRAPH"
	.align	4
	.sectionentsize	8
	.align		4
        /*0000*/ 	.word	0x00000000
	.align		4
        /*0004*/ 	.word	0xffffffff
	.align		4
        /*0008*/ 	.word	0x00000000
	.align		4
        /*000c*/ 	.word	0xfffffffe
	.align		4
        /*0010*/ 	.word	0x00000000
	.align		4
        /*0014*/ 	.word	0xfffffffd
	.align		4
        /*0018*/ 	.word	0x00000000
	.align		4
        /*001c*/ 	.word	0xfffffffc


//--------------------- .text._Z18dyadic_scan_kernelPKfPKiS2_Pfiiii --------------------------
	.section	.text._Z18dyadic_scan_kernelPKfPKiS2_Pfiiii,"ax",@progbits
	.align	128
        .global         _Z18dyadic_scan_kernelPKfPKiS2_Pfiiii
        .type           _Z18dyadic_scan_kernelPKfPKiS2_Pfiiii,@function
        .size           _Z18dyadic_scan_kernelPKfPKiS2_Pfiiii,(.L_x_46 - _Z18dyadic_scan_kernelPKfPKiS2_Pfiiii)
        .other          _Z18dyadic_scan_kernelPKfPKiS2_Pfiiii,@"STO_CUDA_ENTRY STV_DEFAULT"
_Z18dyadic_scan_kernelPKfPKiS2_Pfiiii:
.text._Z18dyadic_scan_kernelPKfPKiS2_Pfiiii:
[----:B------:R-:W-:Y:S01]  /*0000*/  LDC R1, c[0x0][0x37c] ;  /* 0x0000df00ff017b82 */ /* 0x000fe20000000800 */
[----:B------:R-:W0:Y:S07]  /*0010*/  S2R R2, SR_TID.X ;  /* 0x0000000000027919 */ /* 0x000e2e0000002100 */
[----:B------:R-:W0:Y:S01]  /*0020*/  S2UR UR4, SR_CTAID.X ;  /* 0x00000000000479c3 */ /* 0x000e220000002500 */
[----:B------:R-:W1:Y:S01]  /*0030*/  LDCU UR6, c[0x0][0x3a8] ;  /* 0x00007500ff0677ac */ /* 0x000e620008000800 */
[----:B------:R-:W2:Y:S06]  /*0040*/  LDCU UR5, c[0x0][0x3a0] ;  /* 0x00007400ff0577ac */ /* 0x000eac0008000800 */
[----:B------:R-:W0:Y:S01]  /*0050*/  LDC R5, c[0x0][0x360] ;  /* 0x0000d800ff057b82 */ /* 0x000e220000000800 */
[----:B-1----:R-:W-:Y:S01]  /*0060*/  MOV R0, UR6 ;  /* 0x0000000600007c02 */ /* 0x002fe20008000f00 */
[----:B0-----:R-:W-:-:S04]  /*0070*/  IMAD R5, R5, UR4, R2 ;  /* 0x0000000405057c24 */ /* 0x001fc8000f8e0202 */
[----:B--2---:R-:W-:-:S05]  /*0080*/  IMAD R2, R0, UR5, RZ ;  /* 0x0000000500027c24 */ /* 0x004fca000f8e02ff */
[----:B------:R-:W-:-:S13]  /*0090*/  ISETP.GE.AND P0, PT, R5, R2, PT ;  /* 0x000000020500720c */ /* 0x000fda0003f06270 */
[----:B------:R-:W-:Y:S05]  /*00a0*/  @P0 EXIT ;  /* 0x000000000000094d */ /* 0x000fea0003800000 */
[----:B------:R-:W-:Y:S01]  /*00b0*/  IABS R7, R0 ;  /* 0x0000000000077213 */ /* 0x000fe20000000000 */
[----:B------:R-:W0:Y:S03]  /*00c0*/  LDC R10, c[0x0][0x3a4] ;  /* 0x0000e900ff0a7b82 */ /* 0x000e260000000800 */
[----:B------:R-:W1:Y:S08]  /*00d0*/  I2F.RP R4, R7 ;  /* 0x0000000700047306 */ /* 0x000e700000209400 */
[----:B-1----:R-:W1:Y:S01]  /*00e0*/  MUFU.RCP R4, R4 ;  /* 0x0000000400047308 */ /* 0x002e620000001000 */
[----:B0-----:R-:W-:-:S02]  /*00f0*/  ISETP.GE.AND P0, PT, R10, 0x1, PT ;  /* 0x000000010a00780c */ /* 0x001fc40003f06270 */
[----:B-1----:R-:W-:-:S05]  /*0100*/  IADD3 R2, PT, PT, R4, 0xffffffe, RZ ;  /* 0x0ffffffe04027810 */ /* 0x002fca0007ffe0ff */
[----:B------:R0:W1:Y:S02]  /*0110*/  F2I.FTZ.U32.TRUNC.NTZ R3, R2 ;  /* 0x0000000200037305 */ /* 0x000064000021f000 */
[----:B0-----:R-:W-:Y:S01]  /*0120*/  HFMA2 R2, -RZ, RZ, 0, 0 ;  /* 0x00000000ff027431 */ /* 0x001fe200000001ff */
[----:B-1----:R-:W-:-:S05]  /*0130*/  IADD3 R6, PT, PT, RZ, -R3, RZ ;  /* 0x80000003ff067210 */ /* 0x002fca0007ffe0ff */
[----:B------:R-:W-:Y:S01]  /*0140*/  IMAD R9, R6, R7, RZ ;  /* 0x0000000706097224 */ /* 0x000fe200078e02ff */
[----:B------:R-:W-:-:S03]  /*0150*/  IABS R6, R5 ;  /* 0x0000000500067213 */ /* 0x000fc60000000000 */
[----:B------:R-:W-:-:S06]  /*0160*/  IMAD.HI.U32 R3, R3, R9, R2 ;  /* 0x0000000903037227 */ /* 0x000fcc00078e0002 */
[----:B------:R-:W-:-:S05]  /*0170*/  IMAD.HI.U32 R4, R3, R6, RZ ;  /* 0x0000000603047227 */ /* 0x000fca00078e00ff */
[----:B------:R-:W-:-:S05]  /*0180*/  IADD3 R3, PT, PT, -R4, RZ, RZ ;  /* 0x000000ff04037210 */ /* 0x000fca0007ffe1ff */
[----:B------:R-:W-:-:S05]  /*0190*/  IMAD R2, R7, R3, R6 ;  /* 0x0000000307027224 */ /* 0x000fca00078e0206 */
[----:B------:R-:W-:-:S13]  /*01a0*/  ISETP.GT.U32.AND P1, PT, R7, R2, PT ;  /* 0x000000020700720c */ /* 0x000fda0003f24070 */
[----:B------:R-:W-:Y:S01]  /*01b0*/  @!P1 IADD3 R2, PT, PT, R2, -R7, RZ ;  /* 0x8000000702029210 */ /* 0x000fe20007ffe0ff */
[----:B------:R-:W-:Y:S06]  /*01c0*/  @!P0 EXIT ;  /* 0x000000000000894d */ /* 0x000fec0003800000 */
[----:B------:R-:W0:Y:S01]  /*01d0*/  LDCU UR4, c[0x0][0x3ac] ;  /* 0x00007580ff0477ac */ /* 0x000e220008000800 */
[----:B------:R-:W-:Y:S02]  /*01e0*/  ISETP.GE.U32.AND P0, PT, R2, R7, PT ;  /* 0x000000070200720c */ /* 0x000fe40003f06070 */
[----:B------:R-:W-:Y:S02]  /*01f0*/  CS2R R16, SRZ ;  /* 0x0000000000107805 */ /* 0x000fe4000001ff00 */
[----:B------:R-:W-:Y:S01]  /*0200*/  LOP3.LUT R2, R5, R0, RZ, 0x3c, !PT ;  /* 0x0000000005027212 */ /* 0x000fe200078e3cff */
[----:B------:R-:W-:Y:S01]  /*0210*/  UMOV UR6, 0x1 ;  /* 0x0000000100067882 */ /* 0x000fe20000000000 */
[----:B------:R-:W-:Y:S02]  /*0220*/  @!P1 IADD3 R4, PT, PT, R4, 0x1, RZ ;  /* 0x0000000104049810 */ /* 0x000fe40007ffe0ff */
[----:B------:R-:W-:Y:S02]  /*0230*/  ISETP.GE.AND P2, PT, R2, RZ, PT ;  /* 0x000000ff0200720c */ /* 0x000fe40003f46270 */
[----:B------:R-:W-:-:S03]  /*0240*/  ISETP.NE.AND P1, PT, R0, RZ, PT ;  /* 0x000000ff0000720c */ /* 0x000fc60003f25270 */
[----:B------:R-:W-:Y:S02]  /*0250*/  @P0 IADD3 R4, PT, PT, R4, 0x1, RZ ;  /* 0x0000000104040810 */ /* 0x000fe40007ffe0ff */
[----:B------:R-:W-:Y:S01]  /*0260*/  ISETP.GE.U32.AND P0, PT, R10, 0x8, PT ;  /* 0x000000080a00780c */ /* 0x000fe20003f06070 */
[----:B0-----:R-:W-:Y:S02]  /*0270*/  USHF.L.U64.HI UR5, UR6, UR4, URZ ;  /* 0x0000000406057299 */ /* 0x001fe400080102ff */
[----:B------:R-:W-:-:S03]  /*0280*/  USHF.L.U32 UR4, UR6, UR4, URZ ;  /* 0x0000000406047299 */ /* 0x000fc600080006ff */
[----:B------:R-:W-:Y:S02]  /*0290*/  @!P2 IMAD.MOV R4, RZ, RZ, -R4 ;  /* 0x000000ffff04a224 */ /* 0x000fe400078e0a04 */
[-C--:B------:R-:W-:Y:S01]  /*02a0*/  @!P1 LOP3.LUT R4, RZ, R0.reuse, RZ, 0x33, !PT ;  /* 0x00000000ff049212 */ /* 0x080fe200078e33ff */
[----:B------:R-:W0:Y:S04]  /*02b0*/  LDCU.64 UR6, c[0x0][0x358] ;  /* 0x00006b00ff0677ac */ /* 0x000e280008000a00 */
[----:B------:R-:W-:Y:S01]  /*02c0*/  IMAD R2, R4, R0, RZ ;  /* 0x0000000004027224 */ /* 0x000fe200078e02ff */
[----:B------:R-:W1:Y:S01]  /*02d0*/  I2F.S64 R11, UR4 ;  /* 0x00000004000b7d12 */ /* 0x000e620008301400 */
[----:B------:R-:W-:-:S03]  /*02e0*/  UMOV UR4, URZ ;  /* 0x000000ff00047c82 */ /* 0x000fc60008000000 */
[----:B------:R-:W-:Y:S01]  /*02f0*/  IADD3 R5, PT, PT, R5, -R2, RZ ;  /* 0x8000000205057210 */ /* 0x000fe20007ffe0ff */
[----:B------:R-:W-:Y:S06]  /*0300*/  @!P0 BRA `(.L_x_0) ;  /* 0x00000010009c8947 */ /* 0x000fec0003800000 */
[----:B------:R-:W2:Y:S01]  /*0310*/  LDC R6, c[0x0][0x3a8] ;  /* 0x0000ea00ff067b82 */ /* 0x000ea20000000800 */
[----:B------:R-:W-:Y:S01]  /*0320*/  LOP3.LUT R8, R10, 0x7ffffff8, RZ, 0xc0, !PT ;  /* 0x7ffffff80a087812 */ /* 0x000fe200078ec0ff */
[----:B------:R-:W-:Y:S01]  /*0330*/  IMAD R7, R2, R10, R5 ;  /* 0x0000000a02077224 */ /* 0x000fe200078e0205 */
[----:B------:R-:W-:Y:S01]  /*0340*/  CS2R R16, SRZ ;  /* 0x0000000000107805 */ /* 0x000fe2000001ff00 */
[----:B------:R-:W3:Y:S01]  /*0350*/  LDCU UR5, c[0x0][0x3a4] ;  /* 0x00007480ff0577ac */ /* 0x000ee20008000800 */
[----:B------:R-:W-:-:S03]  /*0360*/  IADD3 R8, PT, PT, -R8, RZ, RZ ;  /* 0x000000ff08087210 */ /* 0x000fc60007ffe1ff */
[----:B------:R-:W4:Y:S08]  /*0370*/  LDC.64 R14, c[0x0][0x390] ;  /* 0x0000e400ff0e7b82 */ /* 0x000f300000000a00 */
[----:B------:R-:W0:Y:S02]  /*0380*/  LDC.64 R12, c[0x0][0x398] ;  /* 0x0000e600ff0c7b82 */ /* 0x000e240000000a00 */
.L_x_17:
[----:B------:R-:W5:Y:S08]  /*0390*/  LDC.64 R22, c[0x0][0x388] ;  /* 0x0000e200ff167b82 */ /* 0x000f700000000a00 */
[----:B------:R-:W1:Y:S01]  /*03a0*/  LDC.64 R24, c[0x0][0x380] ;  /* 0x0000e000ff187b82 */ /* 0x000e620000000a00 */
[----:B----4-:R-:W-:-:S05]  /*03b0*/  IMAD.WIDE R18, R7, 0x4, R14 ;  /* 0x0000000407127825 */ /* 0x010fca00078e020e */
[----:B0-----:R-:W4:Y:S01]  /*03c0*/  LDG.E.CONSTANT R21, desc[UR6][R18.64] ;  /* 0x0000000612157981 */ /* 0x001f22000c1e9900 */
[----:B-----5:R-:W-:-:S05]  /*03d0*/  IMAD.WIDE R22, R7, 0x4, R22 ;  /* 0x0000000407167825 */ /* 0x020fca00078e0216 */
[----:B------:R-:W5:Y:S01]  /*03e0*/  LDG.E.CONSTANT R9, desc[UR6][R22.64] ;  /* 0x0000000616097981 */ /* 0x000f62000c1e9900 */
[----:B-1----:R-:W-:-:S05]  /*03f0*/  IMAD.WIDE R24, R7, 0x4, R24 ;  /* 0x0000000407187825 */ /* 0x002fca00078e0218 */
[----:B------:R-:W2:Y:S01]  /*0400*/  LDG.E.CONSTANT R0, desc[UR6][R24.64] ;  /* 0x0000000618007981 */ /* 0x000ea2000c1e9900 */
[----:B------:R-:W-:Y:S01]  /*0410*/  IADD3 R8, PT, PT, R8, 0x8, RZ ;  /* 0x0000000808087810 */ /* 0x000fe20007ffe0ff */
[----:B---3--:R-:W-:Y:S01]  /*0420*/  ULOP3.LUT UR4, UR5, 0x7ffffff8, URZ, 0xc0, !UPT ;  /* 0x7ffffff805047892 */ /* 0x008fe2000f8ec0ff */
[----:B------:R-:W-:Y:S02]  /*0430*/  BSSY.RECONVERGENT B2, `(.L_x_1) ;  /* 0x000001a000027945 */ /* 0x000fe40003800200 */
[----:B------:R-:W-:Y:S02]  /*0440*/  ISETP.NE.AND P2, PT, R8, RZ, PT ;  /* 0x000000ff0800720c */ /* 0x000fe40003f45270 */
[----:B-----5:R-:W-:Y:S01]  /*0450*/  SHF.R.S32.HI R27, RZ, 0x1f, R9 ;  /* 0x0000001fff1b7819 */ /* 0x020fe20000011409 */
[----:B------:R-:W-:Y:S02]  /*0460*/  IMAD R17, R17, R9, RZ ;  /* 0x0000000911117224 */ /* 0x000fe400078e02ff */
[----:B--2---:R-:W-:-:S02]  /*0470*/  FMUL R0, R11, R0 ;  /* 0x000000000b007220 */ /* 0x004fc40000400000 */
[----:B------:R-:W-:Y:S02]  /*0480*/  IMAD R27, R27, R16, R17 ;  /* 0x000000101b1b7224 */ /* 0x000fe400078e0211 */
[----:B------:R-:W0:Y:S01]  /*0490*/  F2I.S64.TRUNC R2, R0 ;  /* 0x0000000000027311 */ /* 0x000e22000020d900 */
[----:B------:R-:W-:-:S05]  /*04a0*/  IMAD.WIDE.U32 R16, R16, R9, RZ ;  /* 0x0000000910107225 */ /* 0x000fca00078e00ff */
[----:B------:R-:W-:-:S04]  /*04b0*/  IADD3 R10, PT, PT, R17, R27, RZ ;  /* 0x0000001b110a7210 */ /* 0x000fc80007ffe0ff */
[-CC-:B----4-:R-:W-:Y:S02]  /*04c0*/  SHF.R.S64 R17, R16, R21.reuse, R10.reuse ;  /* 0x0000001510117219 */ /* 0x190fe4000000100a */
[----:B------:R-:W-:Y:S02]  /*04d0*/  SHF.R.S32.HI R21, RZ, R21, R10 ;  /* 0x00000015ff157219 */ /* 0x000fe4000001140a */
[----:B0-----:R-:W-:-:S04]  /*04e0*/  IADD3 R20, P0, PT, R2, R17, RZ ;  /* 0x0000001102147210 */ /* 0x001fc80007f1e0ff */
[----:B------:R-:W-:Y:S01]  /*04f0*/  IADD3.X R21, PT, PT, R3, R21, RZ, P0, !PT ;  /* 0x0000001503157210 */ /* 0x000fe200007fe4ff */
[----:B------:R-:W0:Y:S08]  /*0500*/  MUFU.RCP R2, R11 ;  /* 0x0000000b00027308 */ /* 0x000e300000001000 */
[----:B------:R-:W1:Y:S01]  /*0510*/  I2F.S64 R3, R20 ;  /* 0x0000001400037312 */ /* 0x000e620000301400 */
[----:B0-----:R-:W-:-:S07]  /*0520*/  FFMA R9, -R11, R2, 1 ;  /* 0x3f8000000b097423 */ /* 0x001fce0000000102 */
[----:B-1----:R-:W0:Y:S01]  /*0530*/  FCHK P0, R3, R11 ;  /* 0x0000000b03007302 */ /* 0x002e220000000000 */
[----:B------:R-:W-:-:S04]  /*0540*/  FFMA R2, R2, R9, R2 ;  /* 0x0000000902027223 */ /* 0x000fc80000000002 */
[----:B------:R-:W-:-:S04]  /*0550*/  FFMA R9, R3, R2, RZ ;  /* 0x0000000203097223 */ /* 0x000fc800000000ff */
[----:B------:R-:W-:-:S04]  /*0560*/  FFMA R0, -R11, R9, R3 ;  /* 0x000000090b007223 */ /* 0x000fc80000000103 */
[----:B------:R-:W-:Y:S01]  /*0570*/  FFMA R9, R2, R0, R9 ;  /* 0x0000000002097223 */ /* 0x000fe20000000009 */
[----:B0-----:R-:W-:Y:S06]  /*0580*/  @!P0 BRA `(.L_x_2) ;  /* 0x0000000000108947 */ /* 0x001fec0003800000 */
[----:B------:R-:W-:Y:S02]  /*0590*/  MOV R0, R11 ;  /* 0x0000000b00007202 */ /* 0x000fe40000000f00 */
[----:B------:R-:W-:-:S07]  /*05a0*/  MOV R2, 0x5c0 ;  /* 0x000005c000027802 */ /* 0x000fce0000000f00 */
[----:B------:R-:W-:Y:S05]  /*05b0*/  CALL.REL.NOINC `($__internal_0_$__cuda_sm3x_div_rn_noftz_f32_slowpath) ;  /* 0x0000002000607944 */ /* 0x000fea0003c00000 */
[----:B------:R-:W-:-:S07]  /*05c0*/  MOV R9, R0 ;  /* 0x0000000000097202 */ /* 0x000fce0000000f00 */
.L_x_2:
[----:B------:R-:W-:Y:S05]  /*05d0*/  BSYNC.RECONVERGENT B2 ;  /* 0x0000000000027941 */ /* 0x000fea0003800200 */
.L_x_1:
[----:B------:R-:W-:-:S04]  /*05e0*/  IMAD.WIDE R22, R6, 0x4, R22 ;  /* 0x0000000406167825 */ /* 0x000fc800078e0216 */
[C---:B------:R-:W-:Y:S01]  /*05f0*/  IMAD.WIDE R24, R6.reuse, 0x4, R24 ;  /* 0x0000000406187825 */ /* 0x040fe200078e0218 */
[----:B------:R-:W2:Y:S04]  /*0600*/  LDG.E.CONSTANT R27, desc[UR6][R22.64] ;  /* 0x00000006161b7981 */ /* 0x000ea8000c1e9900 */
[----:B------:R-:W3:Y:S01]  /*0610*/  LDG.E.CONSTANT R0, desc[UR6][R24.64] ;  /* 0x0000000618007981 */ /* 0x000ee2000c1e9900 */
[----:B------:R-:W-:-:S05]  /*0620*/  IMAD.WIDE R16, R6, 0x4, R18 ;  /* 0x0000000406107825 */ /* 0x000fca00078e0212 */
[----:B------:R-:W4:Y:S01]  /*0630*/  LDG.E.CONSTANT R19, desc[UR6][R16.64] ;  /* 0x0000000610137981 */ /* 0x000f22000c1e9900 */
[----:B------:R-:W-:Y:S01]  /*0640*/  BSSY.RECONVERGENT B2, `(.L_x_3) ;  /* 0x000001c000027945 */ /* 0x000fe20003800200 */
[----:B--2---:R-:W-:Y:S01]  /*0650*/  SHF.R.S32.HI R29, RZ, 0x1f, R27 ;  /* 0x0000001fff1d7819 */ /* 0x004fe2000001141b */
[-C--:B------:R-:W-:Y:S02]  /*0660*/  IMAD R10, R21, R27.reuse, RZ ;  /* 0x0000001b150a7224 */ /* 0x080fe400078e02ff */
[----:B---3--:R-:W-:Y:S02]  /*0670*/  FMUL R0, R11, R0 ;  /* 0x000000000b007220 */ /* 0x008fe40000400000 */
[----:B------:R-:W-:Y:S02]  /*0680*/  IMAD R29, R29, R20, R10 ;  /* 0x000000141d1d7224 */ /* 0x000fe400078e020a */
[----:B------:R-:W-:Y:S01]  /*0690*/  IMAD.WIDE.U32 R20, R20, R27, RZ ;  /* 0x0000001b14147225 */ /* 0x000fe200078e00ff */
[----:B------:R-:W0:Y:S03]  /*06a0*/  F2I.S64.TRUNC R2, R0 ;  /* 0x0000000000027311 */ /* 0x000e26000020d900 */
[----:B------:R-:W-:-:S05]  /*06b0*/  IMAD.IADD R10, R21, 0x1, R29 ;  /* 0x00000001150a7824 */ /* 0x000fca00078e021d */
[-CC-:B----4-:R-:W-:Y:S02]  /*06c0*/  SHF.R.S64 R21, R20, R19.reuse, R10.reuse ;  /* 0x0000001314157219 */ /* 0x190fe4000000100a */
[----:B------:R-:W-:Y:S02]  /*06d0*/  SHF.R.S32.HI R19, RZ, R19, R10 ;  /* 0x00000013ff137219 */ /* 0x000fe4000001140a */
[----:B0-----:R-:W-:Y:S01]  /*06e0*/  IADD3 R18, P0, PT, R2, R21, RZ ;  /* 0x0000001502127210 */ /* 0x001fe20007f1e0ff */
[----:B------:R-:W-:Y:S01]  /*06f0*/  IMAD.WIDE R20, R7, 0x4, R12 ;  /* 0x0000000407147825 */ /* 0x000fe200078e020c */
[----:B------:R-:W0:Y:S02]  /*0700*/  MUFU.RCP R2, R11 ;  /* 0x0000000b00027308 */ /* 0x000e240000001000 */
[----:B------:R-:W-:Y:S02]  /*0710*/  IADD3.X R19, PT, PT, R3, R19, RZ, P0, !PT ;  /* 0x0000001303137210 */ /* 0x000fe400007fe4ff */
[----:B------:R1:W-:Y:S04]  /*0720*/  STG.E desc[UR6][R20.64], R9 ;  /* 0x0000000914007986 */ /* 0x0003e8000c101906 */
[----:B------:R-:W2:Y:S01]  /*0730*/  I2F.S64 R10, R18 ;  /* 0x00000012000a7312 */ /* 0x000ea20000301400 */
[----:B0-----:R-:W-:-:S04]  /*0740*/  FFMA R3, -R11, R2, 1 ;  /* 0x3f8000000b037423 */ /* 0x001fc80000000102 */
[----:B------:R-:W-:-:S03]  /*0750*/  FFMA R0, R2, R3, R2 ;  /* 0x0000000302007223 */ /* 0x000fc60000000002 */
[----:B--2---:R-:W0:Y:S01]  /*0760*/  FCHK P0, R10, R11 ;  /* 0x0000000b0a007302 */ /* 0x004e220000000000 */
[----:B------:R-:W-:-:S04]  /*0770*/  FFMA R3, R0, R10, RZ ;  /* 0x0000000a00037223 */ /* 0x000fc800000000ff */
[----:B------:R-:W-:-:S04]  /*0780*/  FFMA R2, -R11, R3, R10 ;  /* 0x000000030b027223 */ /* 0x000fc8000000010a */
[----:B------:R-:W-:Y:S01]  /*0790*/  FFMA R3, R0, R2, R3 ;  /* 0x0000000200037223 */ /* 0x000fe20000000003 */
[----:B01----:R-:W-:Y:S06]  /*07a0*/  @!P0 BRA `(.L_x_4) ;  /* 0x0000000000148947 */ /* 0x003fec0003800000 */
[----:B------:R-:W-:Y:S02]  /*07b0*/  MOV R3, R10 ;  /* 0x0000000a00037202 */ /* 0x000fe40000000f00 */
[----:B------:R-:W-:Y:S02]  /*07c0*/  MOV R0, R11 ;  /* 0x0000000b00007202 */ /* 0x000fe40000000f00 */
[----:B------:R-:W-:-:S07]  /*07d0*/  MOV R2, 0x7f0 ;  /* 0x000007f000027802 */ /* 0x000fce0000000f00 */
[----:B------:R-:W-:Y:S05]  /*07e0*/  CALL.REL.NOINC `($__internal_0_$__cuda_sm3x_div_rn_noftz_f32_slowpath) ;  /* 0x0000001c00d47944 */ /* 0x000fea0003c00000 */
[----:B------:R-:W-:-:S07]  /*07f0*/  MOV R3, R0 ;  /* 0x0000000000037202 */ /* 0x000fce0000000f00 */
.L_x_4:
[----:B------:R-:W-:Y:S05]  /*0800*/  BSYNC.RECONVERGENT B2 ;  /* 0x0000000000027941 */ /* 0x000fea0003800200 */
.L_x_3:
[----:B------:R-:W-:-:S04]  /*0810*/  IMAD.WIDE R22, R6, 0x4, R22 ;  /* 0x0000000406167825 */ /* 0x000fc800078e0216 */
[C---:B------:R-:W-:Y:S01]  /*0820*/  IMAD.WIDE R24, R6.reuse, 0x4, R24 ;  /* 0x0000000406187825 */ /* 0x040fe200078e0218 */
[----:B------:R-:W2:Y:S04]  /*0830*/  LDG.E.CONSTANT R9, desc[UR6][R22.64] ;  /* 0x0000000616097981 */ /* 0x000ea8000c1e9900 */
[----:B------:R-:W3:Y:S01]  /*0840*/  LDG.E.CONSTANT R0, desc[UR6][R24.64] ;  /* 0x0000000618007981 */ /* 0x000ee2000c1e9900 */
[----:B------:R-:W-:-:S05]  /*0850*/  IMAD.WIDE R16, R6, 0x4, R16 ;  /* 0x0000000406107825 */ /* 0x000fca00078e0210 */
[----:B------:R-:W4:Y:S01]  /*0860*/  LDG.E.CONSTANT R29, desc[UR6][R16.64] ;  /* 0x00000006101d7981 */ /* 0x000f22000c1e9900 */
[----:B------:R-:W-:Y:S01]  /*0870*/  IMAD.WIDE R20, R6, 0x4, R20 ;  /* 0x0000000406147825 */ /* 0x000fe200078e0214 */
[----:B------:R-:W-:Y:S04]  /*0880*/  BSSY.RECONVERGENT B2, `(.L_x_5) ;  /* 0x000001b000027945 */ /* 0x000fe80003800200 */
[----:B------:R0:W-:Y:S01]  /*0890*/  STG.E desc[UR6][R20.64], R3 ;  /* 0x0000000314007986 */ /* 0x0001e2000c101906 */
[----:B--2---:R-:W-:Y:S01]  /*08a0*/  SHF.R.S32.HI R27, RZ, 0x1f, R9 ;  /* 0x0000001fff1b7819 */ /* 0x004fe20000011409 */
[----:B------:R-:W-:Y:S02]  /*08b0*/  IMAD R2, R19, R9, RZ ;  /* 0x0000000913027224 */ /* 0x000fe400078e02ff */
[----:B---3--:R-:W-:-:S02]  /*08c0*/  FMUL R0, R11, R0 ;  /* 0x000000000b007220 */ /* 0x008fc40000400000 */
[----:B------:R-:W-:Y:S02]  /*08d0*/  IMAD R31, R27, R18, R2 ;  /* 0x000000121b1f7224 */ /* 0x000fe400078e0202 */
[----:B------:R-:W-:Y:S01]  /*08e0*/  IMAD.WIDE.U32 R18, R18, R9, RZ ;  /* 0x0000000912127225 */ /* 0x000fe200078e00ff */
[----:B------:R-:W1:Y:S04]  /*08f0*/  F2I.S64.TRUNC R26, R0 ;  /* 0x00000000001a7311 */ /* 0x000e68000020d900 */
[----:B------:R-:W-:-:S04]  /*0900*/  IADD3 R2, PT, PT, R19, R31, RZ ;  /* 0x0000001f13027210 */ /* 0x000fc80007ffe0ff */
[-CC-:B----4-:R-:W-:Y:S02]  /*0910*/  SHF.R.S64 R19, R18, R29.reuse, R2.reuse ;  /* 0x0000001d12137219 */ /* 0x190fe40000001002 */
[----:B------:R-:W-:Y:S02]  /*0920*/  SHF.R.S32.HI R29, RZ, R29, R2 ;  /* 0x0000001dff1d7219 */ /* 0x000fe40000011402 */
[----:B------:R-:W2:Y:S01]  /*0930*/  MUFU.RCP R2, R11 ;  /* 0x0000000b00027308 */ /* 0x000ea20000001000 */
[----:B-1----:R-:W-:-:S04]  /*0940*/  IADD3 R18, P0, PT, R26, R19, RZ ;  /* 0x000000131a127210 */ /* 0x002fc80007f1e0ff */
[----:B------:R-:W-:-:S04]  /*0950*/  IADD3.X R19, PT, PT, R27, R29, RZ, P0, !PT ;  /* 0x0000001d1b137210 */ /* 0x000fc800007fe4ff */
[----:B------:R-:W1:Y:S01]  /*0960*/  I2F.S64 R10, R18 ;  /* 0x00000012000a7312 */ /* 0x000e620000301400 */
[----:B--2---:R-:W-:-:S04]  /*0970*/  FFMA R9, -R11, R2, 1 ;  /* 0x3f8000000b097423 */ /* 0x004fc80000000102 */
[----:B------:R-:W-:-:S03]  /*0980*/  FFMA R0, R2, R9, R2 ;  /* 0x0000000902007223 */ /* 0x000fc60000000002 */
[----:B-1----:R-:W1:Y:S01]  /*0990*/  FCHK P0, R10, R11 ;  /* 0x0000000b0a007302 */ /* 0x002e620000000000 */
[----:B------:R-:W-:-:S04]  /*09a0*/  FFMA R9, R0, R10, RZ ;  /* 0x0000000a00097223 */ /* 0x000fc800000000ff */
[----:B------:R-:W-:-:S04]  /*09b0*/  FFMA R2, -R11, R9, R10 ;  /* 0x000000090b027223 */ /* 0x000fc8000000010a */
[----:B------:R-:W-:Y:S01]  /*09c0*/  FFMA R9, R0, R2, R9 ;  /* 0x0000000200097223 */ /* 0x000fe20000000009 */
[----:B01----:R-:W-:Y:S06]  /*09d0*/  @!P0 BRA `(.L_x_6) ;  /* 0x0000000000148947 */ /* 0x003fec0003800000 */
[----:B------:R-:W-:Y:S01]  /*09e0*/  MOV R3, R10 ;  /* 0x0000000a00037202 */ /* 0x000fe20000000f00 */
[----:B------:R-:W-:Y:S01]  /*09f0*/  IMAD.MOV.U32 R0, RZ, RZ, R11 ;  /* 0x000000ffff007224 */ /* 0x000fe200078e000b */
[----:B------:R-:W-:-:S07]  /*0a00*/  MOV R2, 0xa20 ;  /* 0x00000a2000027802 */ /* 0x000fce0000000f00 */
[----:B------:R-:W-:Y:S05]  /*0a10*/  CALL.REL.NOINC `($__internal_0_$__cuda_sm3x_div_rn_noftz_f32_slowpath) ;  /* 0x0000001c00487944 */ /* 0x000fea0003c00000 */
[----:B------:R-:W-:-:S07]  /*0a20*/  MOV R9, R0 ;  /* 0x0000000000097202 */ /* 0x000fce0000000f00 */
.L_x_6:
[----:B------:R-:W-:Y:S05]  /*0a30*/  BSYNC.RECONVERGENT B2 ;  /* 0x0000000000027941 */ /* 0x000fea0003800200 */
.L_x_5:
        /* <DEDUP_REMOVED lines=18> */
[----:B-1----:R-:W-:Y:S02]  /*0b60*/  IADD3 R18, P0, PT, R2, R19, RZ ;  /* 0x0000001302127210 */ /* 0x002fe40007f1e0ff */
[----:B------:R-:W1:Y:S02]  /*0b70*/  MUFU.RCP R2, R11 ;  /* 0x0000000b00027308 */ /* 0x000e640000001000 */
[----:B------:R-:W-:-:S06]  /*0b80*/  IADD3.X R19, PT, PT, R3, R29, RZ, P0, !PT ;  /* 0x0000001d03137210 */ /* 0x000fcc00007fe4ff */
[----:B------:R-:W2:Y:S01]  /*0b90*/  I2F.S64 R10, R18 ;  /* 0x00000012000a7312 */ /* 0x000ea20000301400 */
[----:B-1----:R-:W-:-:S04]  /*0ba0*/  FFMA R3, -R11, R2, 1 ;  /* 0x3f8000000b037423 */ /* 0x002fc80000000102 */
[----:B------:R-:W-:-:S03]  /*0bb0*/  FFMA R0, R2, R3, R2 ;  /* 0x0000000302007223 */ /* 0x000fc60000000002 */
[----:B--2---:R-:W1:Y:S01]  /*0bc0*/  FCHK P0, R10, R11 ;  /* 0x0000000b0a007302 */ /* 0x004e620000000000 */
        /* <DEDUP_REMOVED lines=9> */
.L_x_8:
[----:B------:R-:W-:Y:S05]  /*0c60*/  BSYNC.RECONVERGENT B2 ;  /* 0x0000000000027941 */ /* 0x000fea0003800200 */
.L_x_7:
        /* <DEDUP_REMOVED lines=19> */
[----:B-1----:R-:W-:-:S05]  /*0da0*/  IADD3 R18, P0, PT, R26, R19, RZ ;  /* 0x000000131a127210 */ /* 0x002fca0007f1e0ff */
[----:B------:R-:W-:-:S04]  /*0db0*/  IMAD.X R19, R27, 0x1, R29, P0 ;  /* 0x000000011b137824 */ /* 0x000fc800000e061d */
        /* <DEDUP_REMOVED lines=13> */
.L_x_10:
[----:B------:R-:W-:Y:S05]  /*0e90*/  BSYNC.RECONVERGENT B2 ;  /* 0x0000000000027941 */ /* 0x000fea0003800200 */
.L_x_9:
        /* <DEDUP_REMOVED lines=33> */
[----:B------:R-:W-:-:S07]  /*10b0*/  IMAD.MOV.U32 R3, RZ, RZ, R0 ;  /* 0x000000ffff037224 */ /* 0x000fce00078e0000 */
.L_x_12:
[----:B------:R-:W-:Y:S05]  /*10c0*/  BSYNC.RECONVERGENT B2 ;  /* 0x0000000000027941 */ /* 0x000fea0003800200 */
.L_x_11:
        /* <DEDUP_REMOVED lines=34> */
.L_x_14:
[----:B------:R-:W-:Y:S05]  /*12f0*/  BSYNC.RECONVERGENT B2 ;  /* 0x0000000000027941 */ /* 0x000fea0003800200 */
.L_x_13:
[----:B------:R-:W-:-:S04]  /*1300*/  IMAD.WIDE R24, R6, 0x4, R24 ;  /* 0x0000000406187825 */ /* 0x000fc800078e0218 */
[C---:B------:R-:W-:Y:S02]  /*1310*/  IMAD.WIDE R22, R6.reuse, 0x4, R22 ;  /* 0x0000000406167825 */ /* 0x040fe400078e0216 */
[----:B------:R-:W2:Y:S04]  /*1320*/  LDG.E.CONSTANT R24, desc[UR6][R24.64] ;  /* 0x0000000618187981 */ /* 0x000ea8000c1e9900 */
[----:B------:R-:W3:Y:S01]  /*1330*/  LDG.E.CONSTANT R23, desc[UR6][R22.64] ;  /* 0x0000000616177981 */ /* 0x000ee2000c1e9900 */
[----:B------:R-:W-:-:S06]  /*1340*/  IMAD.WIDE R26, R6, 0x4, R16 ;  /* 0x00000004061a7825 */ /* 0x000fcc00078e0210 */
[----:B------:R-:W4:Y:S01]  /*1350*/  LDG.E.CONSTANT R27, desc[UR6][R26.64] ;  /* 0x000000061a1b7981 */ /* 0x000f22000c1e9900 */
[----:B------:R-:W-:Y:S01]  /*1360*/  IMAD.WIDE R20, R6, 0x4, R20 ;  /* 0x0000000406147825 */ /* 0x000fe200078e0214 */
[----:B------:R-:W-:Y:S04]  /*1370*/  BSSY.RECONVERGENT B2, `(.L_x_15) ;  /* 0x000001b000027945 */ /* 0x000fe80003800200 */
[----:B------:R0:W-:Y:S01]  /*1380*/  STG.E desc[UR6][R20.64], R9 ;  /* 0x0000000914007986 */ /* 0x0001e2000c101906 */
[----:B--2---:R-:W-:Y:S01]  /*1390*/  FMUL R2, R11, R24 ;  /* 0x000000180b027220 */ /* 0x004fe20000400000 */
[----:B---3--:R-:W-:Y:S01]  /*13a0*/  SHF.R.S32.HI R17, RZ, 0x1f, R23 ;  /* 0x0000001fff117819 */ /* 0x008fe20000011417 */
[----:B------:R-:W-:-:S04]  /*13b0*/  IMAD R0, R19, R23, RZ ;  /* 0x0000001713007224 */ /* 0x000fc800078e02ff */
[----:B------:R-:W1:Y:S01]  /*13c0*/  F2I.S64.TRUNC R2, R2 ;  /* 0x0000000200027311 */ /* 0x000e62000020d900 */
[----:B------:R-:W-:Y:S02]  /*13d0*/  IMAD R17, R17, R18, R0 ;  /* 0x0000001211117224 */ /* 0x000fe400078e0200 */
[----:B------:R-:W-:-:S05]  /*13e0*/  IMAD.WIDE.U32 R18, R18, R23, RZ ;  /* 0x0000001712127225 */ /* 0x000fca00078e00ff */
[----:B------:R-:W-:-:S04]  /*13f0*/  IADD3 R0, PT, PT, R19, R17, RZ ;  /* 0x0000001113007210 */ /* 0x000fc80007ffe0ff */
[-CC-:B----4-:R-:W-:Y:S02]  /*1400*/  SHF.R.S64 R19, R18, R27.reuse, R0.reuse ;  /* 0x0000001b12137219 */ /* 0x190fe40000001000 */
[----:B------:R-:W-:Y:S02]  /*1410*/  SHF.R.S32.HI R17, RZ, R27, R0 ;  /* 0x0000001bff117219 */ /* 0x000fe40000011400 */
[----:B-1----:R-:W-:Y:S01]  /*1420*/  IADD3 R16, P0, PT, R2, R19, RZ ;  /* 0x0000001302107210 */ /* 0x002fe20007f1e0ff */
[----:B------:R-:W1:Y:S03]  /*1430*/  MUFU.RCP R0, R11 ;  /* 0x0000000b00007308 */ /* 0x000e660000001000 */
[----:B------:R-:W-:-:S05]  /*1440*/  IADD3.X R17, PT, PT, R3, R17, RZ, P0, !PT ;  /* 0x0000001103117210 */ /* 0x000fca00007fe4ff */
        /* <DEDUP_REMOVED lines=8> */
[----:B------:R-:W-:Y:S01]  /*14d0*/  IMAD.MOV.U32 R3, RZ, RZ, R10 ;  /* 0x000000ffff037224 */ /* 0x000fe200078e000a */
[----:B------:R-:W-:Y:S02]  /*14e0*/  MOV R0, R11 ;  /* 0x0000000b00007202 */ /* 0x000fe40000000f00 */
[----:B------:R-:W-:-:S07]  /*14f0*/  MOV R2, 0x1510 ;  /* 0x0000151000027802 */ /* 0x000fce0000000f00 */
[----:B------:R-:W-:Y:S05]  /*1500*/  CALL.REL.NOINC `($__internal_0_$__cuda_sm3x_div_rn_noftz_f32_slowpath) ;  /* 0x00000010008c7944 */ /* 0x000fea0003c00000 */
[----:B------:R-:W-:-:S07]  /*1510*/  MOV R3, R0 ;  /* 0x0000000000037202 */ /* 0x000fce0000000f00 */
.L_x_16:
[----:B------:R-:W-:Y:S05]  /*1520*/  BSYNC.RECONVERGENT B2 ;  /* 0x0000000000027941 */ /* 0x000fea0003800200 */
.L_x_15:
[----:B------:R-:W-:-:S04]  /*1530*/  MOV R0, R6 ;  /* 0x0000000600007202 */ /* 0x000fc80000000f00 */
[C---:B------:R-:W-:Y:S01]  /*1540*/  LEA R7, R0.reuse, R7, 0x3 ;  /* 0x0000000700077211 */ /* 0x040fe200078e18ff */
[----:B------:R-:W-:-:S05]  /*1550*/  IMAD.WIDE R20, R0, 0x4, R20 ;  /* 0x0000000400147825 */ /* 0x000fca00078e0214 */
[----:B------:R0:W-:Y:S01]  /*1560*/  STG.E desc[UR6][R20.64], R3 ;  /* 0x0000000314007986 */ /* 0x0001e2000c101906 */
[----:B------:R-:W-:Y:S05]  /*1570*/  @P2 BRA `(.L_x_17) ;  /* 0xffffffec00842947 */ /* 0x000fea000383ffff */
.L_x_0:
[----:B0-----:R-:W0:Y:S02]  /*1580*/  LDC R3, c[0x0][0x3a4] ;  /* 0x0000e900ff037b82 */ /* 0x001e240000000800 */
[----:B0-----:R-:W-:-:S13]  /*1590*/  LOP3.LUT P0, R2, R3, 0x7, RZ, 0xc0, !PT ;  /* 0x0000000703027812 */ /* 0x001fda000780c0ff */
[----:B------:R-:W-:Y:S05]  /*15a0*/  @!P0 EXIT ;  /* 0x000000000000894d */ /* 0x000fea0003800000 */
[----:B------:R-:W-:-:S13]  /*15b0*/  ISETP.GE.U32.AND P0, PT, R2, 0x4, PT ;  /* 0x000000040200780c */ /* 0x000fda0003f06070 */
[----:B------:R-:W-:Y:S05]  /*15c0*/  @!P0 BRA `(.L_x_18) ;  /* 0x00000008005c8947 */ /* 0x000fea0003800000 */
[----:B------:R-:W0:Y:S01]  /*15d0*/  LDC.64 R14, c[0x0][0x388] ;  /* 0x0000e200ff0e7b82 */ /* 0x000e220000000a00 */
[----:B------:R-:W-:-:S04]  /*15e0*/  IMAD R6, R4, R3, UR4 ;  /* 0x0000000404067e24 */ /* 0x000fc8000f8e0203 */
[----:B------:R-:W-:-:S03]  /*15f0*/  IMAD R6, R6, R0, R5 ;  /* 0x0000000006067224 */ /* 0x000fc600078e0205 */
[----:B------:R-:W2:Y:S08]  /*1600*/  LDC.64 R18, c[0x0][0x380] ;  /* 0x0000e000ff127b82 */ /* 0x000eb00000000a00 */
[----:B------:R-:W3:Y:S01]  /*1610*/  LDC.64 R12, c[0x0][0x390] ;  /* 0x0000e400ff0c7b82 */ /* 0x000ee20000000a00 */
[----:B0-----:R-:W-:-:S05]  /*1620*/  IMAD.WIDE R14, R6, 0x4, R14 ;  /* 0x00000004060e7825 */ /* 0x001fca00078e020e */
[----:B------:R-:W4:Y:S01]  /*1630*/  LDG.E.CONSTANT R7, desc[UR6][R14.64] ;  /* 0x000000060e077981 */ /* 0x000f22000c1e9900 */
[----:B--2---:R-:W-:-:S05]  /*1640*/  IMAD.WIDE R18, R6, 0x4, R18 ;  /* 0x0000000406127825 */ /* 0x004fca00078e0212 */
[----:B------:R-:W1:Y:S01]  /*1650*/  LDG.E.CONSTANT R0, desc[UR6][R18.64] ;  /* 0x0000000612007981 */ /* 0x000e62000c1e9900 */
[----:B---3--:R-:W-:-:S05]  /*1660*/  IMAD.WIDE R12, R6, 0x4, R12 ;  /* 0x00000004060c7825 */ /* 0x008fca00078e020c */
[----:B------:R-:W2:Y:S01]  /*1670*/  LDG.E.CONSTANT R9, desc[UR6][R12.64] ;  /* 0x000000060c097981 */ /* 0x000ea2000c1e9900 */
[----:B------:R-:W-:Y:S01]  /*1680*/  BSSY.RECONVERGENT B2, `(.L_x_19) ;  /* 0x000001a000027945 */ /* 0x000fe20003800200 */
[----:B----4-:R-:W-:Y:S01]  /*1690*/  SHF.R.S32.HI R21, RZ, 0x1f, R7 ;  /* 0x0000001fff157819 */ /* 0x010fe20000011407 */
[-C--:B------:R-:W-:Y:S02]  /*16a0*/  IMAD R17, R17, R7.reuse, RZ ;  /* 0x0000000711117224 */ /* 0x080fe400078e02ff */
[----:B-1----:R-:W-:Y:S02]  /*16b0*/  FMUL R0, R11, R0 ;  /* 0x000000000b007220 */ /* 0x002fe40000400000 */
[----:B------:R-:W-:Y:S02]  /*16c0*/  IMAD R21, R21, R16, R17 ;  /* 0x0000001015157224 */ /* 0x000fe400078e0211 */
[----:B------:R-:W0:Y:S01]  /*16d0*/  F2I.S64.TRUNC R2, R0 ;  /* 0x0000000000027311 */ /* 0x000e22000020d900 */
[----:B------:R-:W-:-:S05]  /*16e0*/  IMAD.WIDE.U32 R16, R16, R7, RZ ;  /* 0x0000000710107225 */ /* 0x000fca00078e00ff */
[----:B------:R-:W-:-:S04]  /*16f0*/  IADD3 R8, PT, PT, R17, R21, RZ ;  /* 0x0000001511087210 */ /* 0x000fc80007ffe0ff */
[-CC-:B--2---:R-:W-:Y:S02]  /*1700*/  SHF.R.S64 R17, R16, R9.reuse, R8.reuse ;  /* 0x0000000910117219 */ /* 0x184fe40000001008 */
        /* <DEDUP_REMOVED lines=13> */
[----:B------:R-:W-:Y:S02]  /*17e0*/  MOV R0, R11 ;  /* 0x0000000b00007202 */ /* 0x000fe40000000f00 */
[----:B------:R-:W-:-:S07]  /*17f0*/  MOV R2, 0x1810 ;  /* 0x0000181000027802 */ /* 0x000fce0000000f00 */
[----:B------:R-:W-:Y:S05]  /*1800*/  CALL.REL.NOINC `($__internal_0_$__cuda_sm3x_div_rn_noftz_f32_slowpath) ;  /* 0x0000000c00cc7944 */ /* 0x000fea0003c00000 */
[----:B------:R-:W-:-:S07]  /*1810*/  IMAD.MOV.U32 R3, RZ, RZ, R0 ;  /* 0x000000ffff037224 */ /* 0x000fce00078e0000 */
.L_x_20:
[----:B------:R-:W-:Y:S05]  /*1820*/  BSYNC.RECONVERGENT B2 ;  /* 0x0000000000027941 */ /* 0x000fea0003800200 */
.L_x_19:
[----:B------:R-:W0:Y:S02]  /*1830*/  LDC R9, c[0x0][0x3a8] ;  /* 0x0000ea00ff097b82 */ /* 0x000e240000000800 */
[----:B0-----:R-:W-:-:S04]  /*1840*/  IMAD.WIDE R14, R9, 0x4, R14 ;  /* 0x00000004090e7825 */ /* 0x001fc800078e020e */
        /* <DEDUP_REMOVED lines=11> */
[----:B------:R-:W0:Y:S01]  /*1900*/  F2I.S64.TRUNC R8, R0 ;  /* 0x0000000000087311 */ /* 0x000e22000020d900 */
[----:B------:R-:W1:Y:S03]  /*1910*/  LDC.64 R20, c[0x0][0x398] ;  /* 0x0000e600ff147b82 */ /* 0x000e660000000a00 */
[----:B------:R-:W-:-:S04]  /*1920*/  IADD3 R2, PT, PT, R17, R25, RZ ;  /* 0x0000001911027210 */ /* 0x000fc80007ffe0ff */
[-CC-:B----4-:R-:W-:Y:S02]  /*1930*/  SHF.R.S64 R17, R16, R23.reuse, R2.reuse ;  /* 0x0000001710117219 */ /* 0x190fe40000001002 */
[----:B------:R-:W-:Y:S02]  /*1940*/  SHF.R.S32.HI R23, RZ, R23, R2 ;  /* 0x00000017ff177219 */ /* 0x000fe40000011402 */
[----:B------:R-:W2:Y:S01]  /*1950*/  MUFU.RCP R2, R11 ;  /* 0x0000000b00027308 */ /* 0x000ea20000001000 */
[----:B0-----:R-:W-:-:S04]  /*1960*/  IADD3 R16, P0, PT, R8, R17, RZ ;  /* 0x0000001108107210 */ /* 0x001fc80007f1e0ff */
[----:B------:R-:W-:-:S04]  /*1970*/  IADD3.X R17, PT, PT, R9, R23, RZ, P0, !PT ;  /* 0x0000001709117210 */ /* 0x000fc800007fe4ff */
[----:B------:R-:W0:Y:S01]  /*1980*/  I2F.S64 R8, R16 ;  /* 0x0000001000087312 */ /* 0x000e220000301400 */
[----:B-1----:R-:W-:-:S04]  /*1990*/  IMAD.WIDE R6, R6, 0x4, R20 ;  /* 0x0000000406067825 */ /* 0x002fc800078e0214 */
[----:B--2---:R-:W-:Y:S01]  /*19a0*/  FFMA R9, -R11, R2, 1 ;  /* 0x3f8000000b097423 */ /* 0x004fe20000000102 */
[----:B------:R1:W-:Y:S03]  /*19b0*/  STG.E desc[UR6][R6.64], R3 ;  /* 0x0000000306007986 */ /* 0x0003e6000c101906 */
[----:B------:R-:W-:Y:S01]  /*19c0*/  FFMA R0, R2, R9, R2 ;  /* 0x0000000902007223 */ /* 0x000fe20000000002 */
[----:B0-----:R-:W0:Y:S03]  /*19d0*/  FCHK P0, R8, R11 ;  /* 0x0000000b08007302 */ /* 0x001e260000000000 */
        /* <DEDUP_REMOVED lines=9> */
.L_x_22:
[----:B------:R-:W-:Y:S05]  /*1a70*/  BSYNC.RECONVERGENT B2 ;  /* 0x0000000000027941 */ /* 0x000fea0003800200 */
.L_x_21:
[----:B------:R-:W0:Y:S02]  /*1a80*/  LDC R21, c[0x0][0x3a8] ;  /* 0x0000ea00ff157b82 */ /* 0x000e240000000800 */
[----:B0-----:R-:W-:-:S04]  /*1a90*/  IMAD.WIDE R14, R21, 0x4, R14 ;  /* 0x00000004150e7825 */ /* 0x001fc800078e020e */
        /* <DEDUP_REMOVED lines=33> */
.L_x_24:
[----:B------:R-:W-:Y:S05]  /*1cb0*/  BSYNC.RECONVERGENT B2 ;  /* 0x0000000000027941 */ /* 0x000fea0003800200 */
.L_x_23:
[----:B------:R-:W0:Y:S02]  /*1cc0*/  LDC R9, c[0x0][0x3a8] ;  /* 0x0000ea00ff097b82 */ /* 0x000e240000000800 */
[----:B0-----:R-:W-:-:S04]  /*1cd0*/  IMAD.WIDE R18, R9, 0x4, R18 ;  /* 0x0000000409127825 */ /* 0x001fc800078e0212 */
        /* <DEDUP_REMOVED lines=33> */
.L_x_26:
[----:B------:R-:W-:Y:S05]  /*1ef0*/  BSYNC.RECONVERGENT B2 ;  /* 0x0000000000027941 */ /* 0x000fea0003800200 */
.L_x_25:
[----:B------:R-:W0:Y:S01]  /*1f00*/  LDC R0, c[0x0][0x3a8] ;  /* 0x0000ea00ff007b82 */ /* 0x000e220000000800 */
[----:B------:R-:W-:Y:S01]  /*1f10*/  UIADD3 UR4, UPT, UPT, UR4, 0x4, URZ ;  /* 0x0000000404047890 */ /* 0x000fe2000fffe0ff */
[----:B0-----:R-:W-:-:S05]  /*1f20*/  IMAD.WIDE R6, R0, 0x4, R6 ;  /* 0x0000000400067825 */ /* 0x001fca00078e0206 */
[----:B------:R0:W-:Y:S06]  /*1f30*/  STG.E desc[UR6][R6.64], R9 ;  /* 0x0000000906007986 */ /* 0x0001ec000c101906 */
.L_x_18:
[----:B------:R-:W2:Y:S02]  /*1f40*/  LDC R3, c[0x0][0x3a4] ;  /* 0x0000e900ff037b82 */ /* 0x000ea40000000800 */
[----:B--2---:R-:W-:-:S13]  /*1f50*/  LOP3.LUT P0, R2, R3, 0x3, RZ, 0xc0, !PT ;  /* 0x0000000303027812 */ /* 0x004fda000780c0ff */
[----:B------:R-:W-:Y:S05]  /*1f60*/  @!P0 EXIT ;  /* 0x000000000000894d */ /* 0x000fea0003800000 */
[----:B------:R-:W-:-:S13]  /*1f70*/  ISETP.NE.AND P0, PT, R2, 0x1, PT ;  /* 0x000000010200780c */ /* 0x000fda0003f05270 */
[----:B------:R-:W-:Y:S05]  /*1f80*/  @!P0 BRA `(.L_x_27) ;  /* 0x00000004003c8947 */ /* 0x000fea0003800000 */
[----:B------:R-:W2:Y:S01]  /*1f90*/  LDC.64 R14, c[0x0][0x388] ;  /* 0x0000e200ff0e7b82 */ /* 0x000ea20000000a00 */
[----:B0-----:R-:W-:-:S04]  /*1fa0*/  IMAD R6, R4, R3, UR4 ;  /* 0x0000000404067e24 */ /* 0x001fc8000f8e0203 */
[----:B------:R-:W-:-:S03]  /*1fb0*/  IMAD R6, R6, R0, R5 ;  /* 0x0000000006067224 */ /* 0x000fc600078e0205 */
[----:B------:R-:W0:Y:S08]  /*1fc0*/  LDC.64 R18, c[0x0][0x380] ;  /* 0x0000e000ff127b82 */ /* 0x000e300000000a00 */
[----:B------:R-:W3:Y:S01]  /*1fd0*/  LDC.64 R12, c[0x0][0x390] ;  /* 0x0000e400ff0c7b82 */ /* 0x000ee20000000a00 */
[----:B--2---:R-:W-:-:S05]  /*1fe0*/  IMAD.WIDE R14, R6, 0x4, R14 ;  /* 0x00000004060e7825 */ /* 0x004fca00078e020e */
[----:B------:R-:W2:Y:S01]  /*1ff0*/  LDG.E.CONSTANT R7, desc[UR6][R14.64] ;  /* 0x000000060e077981 */ /* 0x000ea2000c1e9900 */
[----:B0-----:R-:W-:-:S05]  /*2000*/  IMAD.WIDE R18, R6, 0x4, R18 ;  /* 0x0000000406127825 */ /* 0x001fca00078e0212 */
[----:B------:R-:W1:Y:S01]  /*2010*/  LDG.E.CONSTANT R0, desc[UR6][R18.64] ;  /* 0x0000000612007981 */ /* 0x000e62000c1e9900 */
[----:B---3--:R-:W-:-:S05]  /*2020*/  IMAD.WIDE R12, R6, 0x4, R12 ;  /* 0x00000004060c7825 */ /* 0x008fca00078e020c */
[----:B------:R-:W3:Y:S01]  /*2030*/  LDG.E.CONSTANT R9, desc[UR6][R12.64] ;  /* 0x000000060c097981 */ /* 0x000ee2000c1e9900 */
[----:B------:R-:W-:Y:S01]  /*2040*/  BSSY.RECONVERGENT B2, `(.L_x_28) ;  /* 0x000001a000027945 */ /* 0x000fe20003800200 */
[----:B--2---:R-:W-:Y:S01]  /*2050*/  SHF.R.S32.HI R21, RZ, 0x1f, R7 ;  /* 0x0000001fff157819 */ /* 0x004fe20000011407 */
[-C--:B------:R-:W-:Y:S02]  /*2060*/  IMAD R17, R17, R7.reuse, RZ ;  /* 0x0000000711117224 */ /* 0x080fe400078e02ff */
[----:B-1----:R-:W-:Y:S02]  /*2070*/  FMUL R0, R11, R0 ;  /* 0x000000000b007220 */ /* 0x002fe40000400000 */
[----:B------:R-:W-:Y:S02]  /*2080*/  IMAD R21, R21, R16, R17 ;  /* 0x0000001015157224 */ /* 0x000fe400078e0211 */
[----:B------:R-:W0:Y:S01]  /*2090*/  F2I.S64.TRUNC R2, R0 ;  /* 0x0000000000027311 */ /* 0x000e22000020d900 */
[----:B------:R-:W-:-:S05]  /*20a0*/  IMAD.WIDE.U32 R16, R16, R7, RZ ;  /* 0x0000000710107225 */ /* 0x000fca00078e00ff */
[----:B------:R-:W-:-:S04]  /*20b0*/  IADD3 R8, PT, PT, R17, R21, RZ ;  /* 0x0000001511087210 */ /* 0x000fc80007ffe0ff */
[-CC-:B---3--:R-:W-:Y:S02]  /*20c0*/  SHF.R.S64 R17, R16, R9.reuse, R8.reuse ;  /* 0x0000000910117219 */ /* 0x188fe40000001008 */
        /* <DEDUP_REMOVED lines=12> */
[----:B------:R-:W-:Y:S01]  /*2190*/  IMAD.MOV.U32 R3, RZ, RZ, R8 ;  /* 0x000000ffff037224 */ /* 0x000fe200078e0008 */
[----:B------:R-:W-:Y:S02]  /*21a0*/  MOV R0, R11 ;  /* 0x0000000b00007202 */ /* 0x000fe40000000f00 */
[----:B------:R-:W-:-:S07]  /*21b0*/  MOV R2, 0x21d0 ;  /* 0x000021d000027802 */ /* 0x000fce0000000f00 */
[----:B------:R-:W-:Y:S05]  /*21c0*/  CALL.REL.NOINC `($__internal_0_$__cuda_sm3x_div_rn_noftz_f32_slowpath) ;  /* 0x00000004005c7944 */ /* 0x000fea0003c00000 */
[----:B------:R-:W-:-:S07]  /*21d0*/  MOV R3, R0 ;  /* 0x0000000000037202 */ /* 0x000fce0000000f00 */
.L_x_29:
[----:B------:R-:W-:Y:S05]  /*21e0*/  BSYNC.RECONVERGENT B2 ;  /* 0x0000000000027941 */ /* 0x000fea0003800200 */
.L_x_28:
[----:B------:R-:W0:Y:S08]  /*21f0*/  LDC R7, c[0x0][0x3a8] ;  /* 0x0000ea00ff077b82 */ /* 0x000e300000000800 */
[----:B------:R-:W1:Y:S01]  /*2200*/  LDC.64 R20, c[0x0][0x398] ;  /* 0x0000e600ff147b82 */ /* 0x000e620000000a00 */
[----:B0-----:R-:W-:-:S04]  /*2210*/  IMAD.WIDE R18, R7, 0x4, R18 ;  /* 0x0000000407127825 */ /* 0x001fc800078e0212 */
[C---:B------:R-:W-:Y:S02]  /*2220*/  IMAD.WIDE R14, R7.reuse, 0x4, R14 ;  /* 0x00000004070e7825 */ /* 0x040fe400078e020e */
[----:B------:R-:W2:Y:S04]  /*2230*/  LDG.E.CONSTANT R18, desc[UR6][R18.64] ;  /* 0x0000000612127981 */ /* 0x000ea8000c1e9900 */
[----:B------:R-:W3:Y:S01]  /*2240*/  LDG.E.CONSTANT R15, desc[UR6][R14.64] ;  /* 0x000000060e0f7981 */ /* 0x000ee2000c1e9900 */
[----:B------:R-:W-:-:S06]  /*2250*/  IMAD.WIDE R12, R7, 0x4, R12 ;  /* 0x00000004070c7825 */ /* 0x000fcc00078e020c */
[----:B------:R-:W4:Y:S01]  /*2260*/  LDG.E.CONSTANT R13, desc[UR6][R12.64] ;  /* 0x000000060c0d7981 */ /* 0x000f22000c1e9900 */
[----:B------:R-:W-:Y:S01]  /*2270*/  BSSY.RECONVERGENT B2, `(.L_x_30) ;  /* 0x000001c000027945 */ /* 0x000fe20003800200 */
[----:B--2---:R-:W-:Y:S01]  /*2280*/  FMUL R8, R11, R18 ;  /* 0x000000120b087220 */ /* 0x004fe20000400000 */
[----:B---3--:R-:W-:Y:S01]  /*2290*/  SHF.R.S32.HI R7, RZ, 0x1f, R15 ;  /* 0x0000001fff077819 */ /* 0x008fe2000001140f */
[----:B------:R-:W-:-:S04]  /*22a0*/  IMAD R0, R17, R15, RZ ;  /* 0x0000000f11007224 */ /* 0x000fc800078e02ff */
[----:B------:R-:W0:Y:S01]  /*22b0*/  F2I.S64.TRUNC R8, R8 ;  /* 0x0000000800087311 */ /* 0x000e22000020d900 */
[----:B------:R-:W-:Y:S02]  /*22c0*/  IMAD R7, R7, R16, R0 ;  /* 0x0000001007077224 */ /* 0x000fe400078e0200 */
[----:B------:R-:W-:-:S05]  /*22d0*/  IMAD.WIDE.U32 R16, R16, R15, RZ ;  /* 0x0000000f10107225 */ /* 0x000fca00078e00ff */
[----:B------:R-:W-:-:S04]  /*22e0*/  IADD3 R0, PT, PT, R17, R7, RZ ;  /* 0x0000000711007210 */ /* 0x000fc80007ffe0ff */
[-CC-:B----4-:R-:W-:Y:S02]  /*22f0*/  SHF.R.S64 R17, R16, R13.reuse, R0.reuse ;  /* 0x0000000d10117219 */ /* 0x190fe40000001000 */
[----:B------:R-:W-:Y:S02]  /*2300*/  SHF.R.S32.HI R7, RZ, R13, R0 ;  /* 0x0000000dff077219 */ /* 0x000fe40000011400 */
[----:B0-----:R-:W-:Y:S01]  /*2310*/  IADD3 R16, P0, PT, R8, R17, RZ ;  /* 0x0000001108107210 */ /* 0x001fe20007f1e0ff */
[----:B------:R-:W0:Y:S03]  /*2320*/  MUFU.RCP R0, R11 ;  /* 0x0000000b00007308 */ /* 0x000e260000001000 */
[----:B------:R-:W-:Y:S01]  /*2330*/  IADD3.X R17, PT, PT, R9, R7, RZ, P0, !PT ;  /* 0x0000000709117210 */ /* 0x000fe200007fe4ff */
[----:B-1----:R-:W-:-:S04]  /*2340*/  IMAD.WIDE R6, R6, 0x4, R20 ;  /* 0x0000000406067825 */ /* 0x002fc800078e0214 */
[----:B------:R-:W1:Y:S01]  /*2350*/  I2F.S64 R8, R16 ;  /* 0x0000001000087312 */ /* 0x000e620000301400 */
[----:B------:R2:W-:Y:S01]  /*2360*/  STG.E desc[UR6][R6.64], R3 ;  /* 0x0000000306007986 */ /* 0x0005e2000c101906 */
[----:B0-----:R-:W-:-:S04]  /*2370*/  FFMA R9, -R11, R0, 1 ;  /* 0x3f8000000b097423 */ /* 0x001fc80000000100 */
[----:B------:R-:W-:Y:S02]  /*2380*/  FFMA R0, R0, R9, R0 ;  /* 0x0000000900007223 */ /* 0x000fe40000000000 */
[----:B-1----:R-:W0:Y:S02]  /*2390*/  FCHK P0, R8, R11 ;  /* 0x0000000b08007302 */ /* 0x002e240000000000 */
[----:B------:R-:W-:-:S04]  /*23a0*/  FFMA R2, R0, R8, RZ ;  /* 0x0000000800027223 */ /* 0x000fc800000000ff */
[----:B------:R-:W-:-:S04]  /*23b0*/  FFMA R9, -R11, R2, R8 ;  /* 0x000000020b097223 */ /* 0x000fc80000000108 */
[----:B------:R-:W-:Y:S01]  /*23c0*/  FFMA R9, R0, R9, R2 ;  /* 0x0000000900097223 */ /* 0x000fe20000000002 */
[----:B0-2---:R-:W-:Y:S06]  /*23d0*/  @!P0 BRA `(.L_x_31) ;  /* 0x0000000000148947 */ /* 0x005fec0003800000 */
[----:B------:R-:W-:Y:S02]  /*23e0*/  MOV R3, R8 ;  /* 0x0000000800037202 */ /* 0x000fe40000000f00 */
[----:B------:R-:W-:Y:S02]  /*23f0*/  MOV R0, R11 ;  /* 0x0000000b00007202 */ /* 0x000fe40000000f00 */
[----:B------:R-:W-:-:S07]  /*2400*/  MOV R2, 0x2420 ;  /* 0x0000242000027802 */ /* 0x000fce0000000f00 */
[----:B------:R-:W-:Y:S05]  /*2410*/  CALL.REL.NOINC `($__internal_0_$__cuda_sm3x_div_rn_noftz_f32_slowpath) ;  /* 0x0000000000c87944 */ /* 0x000fea0003c00000 */
[----:B------:R-:W-:-:S07]  /*2420*/  MOV R9, R0 ;  /* 0x0000000000097202 */ /* 0x000fce0000000f00 */
.L_x_31:
[----:B------:R-:W-:Y:S05]  /*2430*/  BSYNC.RECONVERGENT B2 ;  /* 0x0000000000027941 */ /* 0x000fea0003800200 */
.L_x_30:
[----:B------:R-:W0:Y:S01]  /*2440*/  LDC R0, c[0x0][0x3a8] ;  /* 0x0000ea00ff007b82 */ /* 0x000e220000000800 */
[----:B------:R-:W-:Y:S01]  /*2450*/  UIADD3 UR4, UPT, UPT, UR4, 0x2, URZ ;  /* 0x0000000204047890 */ /* 0x000fe2000fffe0ff */
[----:B0-----:R-:W-:-:S05]  /*2460*/  IMAD.WIDE R6, R0, 0x4, R6 ;  /* 0x0000000400067825 */ /* 0x001fca00078e0206 */
[----:B------:R2:W-:Y:S06]  /*2470*/  STG.E desc[UR6][R6.64], R9 ;  /* 0x0000000906007986 */ /* 0x0005ec000c101906 */
.L_x_27:
[----:B0-2---:R-:W0:Y:S02]  /*2480*/  LDC R7, c[0x0][0x3a4] ;  /* 0x0000e900ff077b82 */ /* 0x005e240000000800 */
[----:B0-----:R-:W-:-:S04]  /*2490*/  LOP3.LUT R2, R7, 0x1, RZ, 0xc0, !PT ;  /* 0x0000000107027812 */ /* 0x001fc800078ec0ff */
[----:B------:R-:W-:-:S13]  /*24a0*/  ISETP.NE.U32.AND P0, PT, R2, 0x1, PT ;  /* 0x000000010200780c */ /* 0x000fda0003f05070 */
[----:B------:R-:W-:Y:S05]  /*24b0*/  @P0 EXIT ;  /* 0x000000000000094d */ /* 0x000fea0003800000 */
[----:B------:R-:W0:Y:S01]  /*24c0*/  LDC.64 R2, c[0x0][0x380] ;  /* 0x0000e000ff027b82 */ /* 0x000e220000000a00 */
[----:B------:R-:W-:-:S04]  /*24d0*/  IMAD R4, R4, R7, UR4 ;  /* 0x0000000404047e24 */ /* 0x000fc8000f8e0207 */
[----:B------:R-:W-:-:S03]  /*24e0*/  IMAD R5, R4, R0, R5 ;  /* 0x0000000004057224 */ /* 0x000fc600078e0205 */
[----:B------:R-:W2:Y:S08]  /*24f0*/  LDC.64 R8, c[0x0][0x388] ;  /* 0x0000e200ff087b82 */ /* 0x000eb00000000a00 */
[----:B------:R-:W3:Y:S01]  /*2500*/  LDC.64 R12, c[0x0][0x390] ;  /* 0x0000e400ff0c7b82 */ /* 0x000ee20000000a00 */
[----:B0-----:R-:W-:-:S06]  /*2510*/  IMAD.WIDE R2, R5, 0x4, R2 ;  /* 0x0000000405027825 */ /* 0x001fcc00078e0202 */
[----:B------:R-:W1:Y:S01]  /*2520*/  LDG.E.CONSTANT R2, desc[UR6][R2.64] ;  /* 0x0000000602027981 */ /* 0x000e62000c1e9900 */
[----:B--2---:R-:W-:-:S06]  /*2530*/  IMAD.WIDE R8, R5, 0x4, R8 ;  /* 0x0000000405087825 */ /* 0x004fcc00078e0208 */
[----:B------:R-:W2:Y:S01]  /*2540*/  LDG.E.CONSTANT R8, desc[UR6][R8.64] ;  /* 0x0000000608087981 */ /* 0x000ea2000c1e9900 */
[----:B---3--:R-:W-:-:S06]  /*2550*/  IMAD.WIDE R12, R5, 0x4, R12 ;  /* 0x00000004050c7825 */ /* 0x008fcc00078e020c */
[----:B------:R-:W3:Y:S01]  /*2560*/  LDG.E.CONSTANT R13, desc[UR6][R12.64] ;  /* 0x000000060c0d7981 */ /* 0x000ee2000c1e9900 */
[----:B------:R-:W-:Y:S01]  /*2570*/  BSSY.RECONVERGENT B2, `(.L_x_32) ;  /* 0x0000018000027945 */ /* 0x000fe20003800200 */
[----:B-1----:R-:W-:Y:S01]  /*2580*/  FMUL R6, R11, R2 ;  /* 0x000000020b067220 */ /* 0x002fe20000400000 */
[----:B--2---:R-:W-:Y:S01]  /*2590*/  SHF.R.S32.HI R15, RZ, 0x1f, R8 ;  /* 0x0000001fff0f7819 */ /* 0x004fe20000011408 */
[----:B------:R-:W-:-:S04]  /*25a0*/  IMAD R17, R17, R8, RZ ;  /* 0x0000000811117224 */ /* 0x000fc800078e02ff */
[----:B------:R-:W0:Y:S01]  /*25b0*/  F2I.S64.TRUNC R6, R6 ;  /* 0x0000000600067311 */ /* 0x000e22000020d900 */
[----:B------:R-:W-:Y:S02]  /*25c0*/  IMAD R15, R15, R16, R17 ;  /* 0x000000100f0f7224 */ /* 0x000fe400078e0211 */
[----:B------:R-:W-:-:S05]  /*25d0*/  IMAD.WIDE.U32 R16, R16, R8, RZ ;  /* 0x0000000810107225 */ /* 0x000fca00078e00ff */
[----:B------:R-:W-:-:S04]  /*25e0*/  IADD3 R0, PT, PT, R17, R15, RZ ;  /* 0x0000000f11007210 */ /* 0x000fc80007ffe0ff */
[-CC-:B---3--:R-:W-:Y:S02]  /*25f0*/  SHF.R.S64 R17, R16, R13.reuse, R0.reuse ;  /* 0x0000000d10117219 */ /* 0x188fe40000001000 */
[----:B------:R-:W-:Y:S02]  /*2600*/  SHF.R.S32.HI R3, RZ, R13, R0 ;  /* 0x0000000dff037219 */ /* 0x000fe40000011400 */
[----:B0-----:R-:W-:-:S05]  /*2610*/  IADD3 R2, P0, PT, R6, R17, RZ ;  /* 0x0000001106027210 */ /* 0x001fca0007f1e0ff */
[----:B------:R-:W-:Y:S01]  /*2620*/  IMAD.X R3, R7, 0x1, R3, P0 ;  /* 0x0000000107037824 */ /* 0x000fe200000e0603 */
        /* <DEDUP_REMOVED lines=12> */
.L_x_33:
[----:B------:R-:W-:Y:S05]  /*26f0*/  BSYNC.RECONVERGENT B2 ;  /* 0x0000000000027941 */ /* 0x000fea0003800200 */
.L_x_32:
[----:B------:R-:W0:Y:S02]  /*2700*/  LDC.64 R2, c[0x0][0x398] ;  /* 0x0000e600ff027b82 */ /* 0x000e240000000a00 */
[----:B0-----:R-:W-:-:S05]  /*2710*/  IMAD.WIDE R2, R5, 0x4, R2 ;  /* 0x0000000405027825 */ /* 0x001fca00078e0202 */
[----:B------:R-:W-:Y:S01]  /*2720*/  STG.E desc[UR6][R2.64], R0 ;  /* 0x0000000002007986 */ /* 0x000fe2000c101906 */
[----:B------:R-:W-:Y:S05]  /*2730*/  EXIT ;  /* 0x000000000000794d */ /* 0x000fea0003800000 */
        .weak           $__internal_0_$__cuda_sm3x_div_rn_noftz_f32_slowpath
        .type           $__internal_0_$__cuda_sm3x_div_rn_noftz_f32_slowpath,@function
        .size           $__internal_0_$__cuda_sm3x_div_rn_noftz_f32_slowpath,(.L_x_46 - $__internal_0_$__cuda_sm3x_div_rn_noftz_f32_slowpath)
$__internal_0_$__cuda_sm3x_div_rn_noftz_f32_slowpath:
[----:B------:R-:W-:Y:S01]  /*2740*/  SHF.R.U32.HI R10, RZ, 0x17, R0 ;  /* 0x00000017ff0a7819 */ /* 0x000fe20000011600 */
[----:B------:R-:W-:Y:S01]  /*2750*/  BSSY.RECONVERGENT B0, `(.L_x_34) ;  /* 0x0000062000007945 */ /* 0x000fe20003800200 */
[----:B------:R-:W-:Y:S02]  /*2760*/  SHF.R.U32.HI R26, RZ, 0x17, R3 ;  /* 0x00000017ff1a7819 */ /* 0x000fe40000011603 */
[----:B------:R-:W-:Y:S02]  /*2770*/  LOP3.LUT R10, R10, 0xff, RZ, 0xc0, !PT ;  /* 0x000000ff0a0a7812 */ /* 0x000fe400078ec0ff */
[----:B------:R-:W-:Y:S02]  /*2780*/  LOP3.LUT R26, R26, 0xff, RZ, 0xc0, !PT ;  /* 0x000000ff1a1a7812 */ /* 0x000fe400078ec0ff */
[----:B------:R-:W-:Y:S02]  /*2790*/  IADD3 R27, PT, PT, R10, -0x1, RZ ;  /* 0xffffffff0a1b7810 */ /* 0x000fe40007ffe0ff */
[----:B------:R-:W-:-:S02]  /*27a0*/  IADD3 R28, PT, PT, R26, -0x1, RZ ;  /* 0xffffffff1a1c7810 */ /* 0x000fc40007ffe0ff */
[----:B------:R-:W-:-:S04]  /*27b0*/  ISETP.GT.U32.AND P0, PT, R27, 0xfd, PT ;  /* 0x000000fd1b00780c */ /* 0x000fc80003f04070 */
[----:B------:R-:W-:-:S13]  /*27c0*/  ISETP.GT.U32.OR P0, PT, R28, 0xfd, P0 ;  /* 0x000000fd1c00780c */ /* 0x000fda0000704470 */
[----:B------:R-:W-:Y:S01]  /*27d0*/  @!P0 MOV R9, RZ ;  /* 0x000000ff00098202 */ /* 0x000fe20000000f00 */
[----:B------:R-:W-:Y:S06]  /*27e0*/  @!P0 BRA `(.L_x_35) ;  /* 0x00000000005c8947 */ /* 0x000fec0003800000 */
[----:B------:R-:W-:Y:S02]  /*27f0*/  FSETP.GTU.FTZ.AND P0, PT, |R3|, +INF , PT ;  /* 0x7f8000000300780b */ /* 0x000fe40003f1c200 */
[----:B------:R-:W-:-:S04]  /*2800*/  FSETP.GTU.FTZ.AND P1, PT, |R0|, +INF , PT ;  /* 0x7f8000000000780b */ /* 0x000fc80003f3c200 */
[----:B------:R-:W-:-:S13]  /*2810*/  PLOP3.LUT P0, PT, P0, P1, PT, 0xf8, 0x8f ;  /* 0x00000000008f781c */ /* 0x000fda0000703f70 */
[----:B------:R-:W-:Y:S05]  /*2820*/  @P0 BRA `(.L_x_36) ;  /* 0x00000004004c0947 */ /* 0x000fea0003800000 */
[----:B------:R-:W-:-:S13]  /*2830*/  LOP3.LUT P0, RZ, R0, 0x7fffffff, R3, 0xc8, !PT ;  /* 0x7fffffff00ff7812 */ /* 0x000fda000780c803 */
[----:B------:R-:W-:Y:S05]  /*2840*/  @!P0 BRA `(.L_x_37) ;  /* 0x00000004003c8947 */ /* 0x000fea0003800000 */
[C---:B------:R-:W-:Y:S02]  /*2850*/  FSETP.NEU.FTZ.AND P3, PT, |R3|.reuse, +INF , PT ;  /* 0x7f8000000300780b */ /* 0x040fe40003f7d200 */
[----:B------:R-:W-:Y:S02]  /*2860*/  FSETP.NEU.FTZ.AND P1, PT, |R0|, +INF , PT ;  /* 0x7f8000000000780b */ /* 0x000fe40003f3d200 */
[----:B------:R-:W-:-:S11]  /*2870*/  FSETP.NEU.FTZ.AND P0, PT, |R3|, +INF , PT ;  /* 0x7f8000000300780b */ /* 0x000fd60003f1d200 */
[----:B------:R-:W-:Y:S05]  /*2880*/  @!P1 BRA !P3, `(.L_x_37) ;  /* 0x00000004002c9947 */ /* 0x000fea0005800000 */
[----:B------:R-:W-:-:S04]  /*2890*/  LOP3.LUT P3, RZ, R3, 0x7fffffff, RZ, 0xc0, !PT ;  /* 0x7fffffff03ff7812 */ /* 0x000fc8000786c0ff */
[----:B------:R-:W-:-:S13]  /*28a0*/  PLOP3.LUT P1, PT, P1, P3, PT, 0x2f, 0xf2 ;  /* 0x0000000000f2781c */ /* 0x000fda0000f26577 */
[----:B------:R-:W-:Y:S05]  /*28b0*/  @P1 BRA `(.L_x_38) ;  /* 0x0000000400181947 */ /* 0x000fea0003800000 */
[----:B------:R-:W-:-:S04]  /*28c0*/  LOP3.LUT P1, RZ, R0, 0x7fffffff, RZ, 0xc0, !PT ;  /* 0x7fffffff00ff7812 */ /* 0x000fc8000782c0ff */
[----:B------:R-:W-:-:S13]  /*28d0*/  PLOP3.LUT P0, PT, P0, P1, PT, 0x2f, 0xf2 ;  /* 0x0000000000f2781c */ /* 0x000fda0000702577 */
[----:B------:R-:W-:Y:S05]  /*28e0*/  @P0 BRA `(.L_x_39) ;  /* 0x0000000400000947 */ /* 0x000fea0003800000 */
[----:B------:R-:W-:Y:S02]  /*28f0*/  ISETP.GE.AND P0, PT, R28, RZ, PT ;  /* 0x000000ff1c00720c */ /* 0x000fe40003f06270 */
[----:B------:R-:W-:-:S11]  /*2900*/  ISETP.GE.AND P1, PT, R27, RZ, PT ;  /* 0x000000ff1b00720c */ /* 0x000fd60003f26270 */
[----:B------:R-:W-:Y:S01]  /*2910*/  @P0 MOV R9, RZ ;  /* 0x000000ff00090202 */ /* 0x000fe20000000f00 */
[----:B------:R-:W-:Y:S01]  /*2920*/  @!P0 FFMA R3, R3, 1.84467440737095516160e+19, RZ ;  /* 0x5f80000003038823 */ /* 0x000fe200000000ff */
[----:B------:R-:W-:Y:S01]  /*2930*/  @!P0 MOV R9, 0xffffffc0 ;  /* 0xffffffc000098802 */ /* 0x000fe20000000f00 */
[----:B------:R-:W-:-:S03]  /*2940*/  @!P1 FFMA R0, R0, 1.84467440737095516160e+19, RZ ;  /* 0x5f80000000009823 */ /* 0x000fc600000000ff */
[----:B------:R-:W-:-:S07]  /*2950*/  @!P1 IADD3 R9, PT, PT, R9, 0x40, RZ ;  /* 0x0000004009099810 */ /* 0x000fce0007ffe0ff */
.L_x_35:
[----:B------:R-:W-:Y:S01]  /*2960*/  LEA R27, R10, 0xc0800000, 0x17 ;  /* 0xc08000000a1b7811 */ /* 0x000fe200078eb8ff */
[----:B------:R-:W-:Y:S01]  /*2970*/  VIADD R26, R26, 0xffffff81 ;  /* 0xffffff811a1a7836 */ /* 0x000fe20000000000 */
[----:B------:R-:W-:Y:S02]  /*2980*/  BSSY.RECONVERGENT B1, `(.L_x_40) ;  /* 0x0000035000017945 */ /* 0x000fe40003800200 */
[----:B------:R-:W-:Y:S01]  /*2990*/  IADD3 R28, PT, PT, -R27, R0, RZ ;  /* 0x000000001b1c7210 */ /* 0x000fe20007ffe1ff */
[C---:B------:R-:W-:Y:S01]  /*29a0*/  IMAD R0, R26.reuse, -0x800000, R3 ;  /* 0xff8000001a007824 */ /* 0x040fe200078e0203 */
[----:B------:R-:W-:Y:S02]  /*29b0*/  IADD3 R10, PT, PT, R26, 0x7f, -R10 ;  /* 0x0000007f1a0a7810 */ /* 0x000fe40007ffe80a */
[----:B------:R-:W0:Y:S01]  /*29c0*/  MUFU.RCP R27, R28 ;  /* 0x0000001c001b7308 */ /* 0x000e220000001000 */
[----:B------:R-:W-:Y:S01]  /*29d0*/  FADD.FTZ R29, -R28, -RZ ;  /* 0x800000ff1c1d7221 */ /* 0x000fe20000010100 */
[----:B------:R-:W-:-:S03]  /*29e0*/  IADD3 R9, PT, PT, R10, R9, RZ ;  /* 0x000000090a097210 */ /* 0x000fc60007ffe0ff */
[----:B0-----:R-:W-:-:S04]  /*29f0*/  FFMA R26, R27, R29, 1 ;  /* 0x3f8000001b1a7423 */ /* 0x001fc8000000001d */
[----:B------:R-:W-:-:S04]  /*2a00*/  FFMA R27, R27, R26, R27 ;  /* 0x0000001a1b1b7223 */ /* 0x000fc8000000001b */
[----:B------:R-:W-:-:S04]  /*2a10*/  FFMA R26, R0, R27, RZ ;  /* 0x0000001b001a7223 */ /* 0x000fc800000000ff */
[----:B------:R-:W-:-:S04]  /*2a20*/  FFMA R10, R29, R26, R0 ;  /* 0x0000001a1d0a7223 */ /* 0x000fc80000000000 */
[----:B------:R-:W-:-:S04]  /*2a30*/  FFMA R10, R27, R10, R26 ;  /* 0x0000000a1b0a7223 */ /* 0x000fc8000000001a */
[----:B------:R-:W-:-:S04]  /*2a40*/  FFMA R29, R29, R10, R0 ;  /* 0x0000000a1d1d7223 */ /* 0x000fc80000000000 */
[----:B------:R-:W-:-:S05]  /*2a50*/  FFMA R0, R27, R29, R10 ;  /* 0x0000001d1b007223 */ /* 0x000fca000000000a */
[----:B------:R-:W-:-:S04]  /*2a60*/  SHF.R.U32.HI R26, RZ, 0x17, R0 ;  /* 0x00000017ff1a7819 */ /* 0x000fc80000011600 */
[----:B------:R-:W-:-:S04]  /*2a70*/  LOP3.LUT R26, R26, 0xff, RZ, 0xc0, !PT ;  /* 0x000000ff1a1a7812 */ /* 0x000fc800078ec0ff */
[----:B------:R-:W-:-:S04]  /*2a80*/  IADD3 R3, PT, PT, R26, R9, RZ ;  /* 0x000000091a037210 */ /* 0x000fc80007ffe0ff */
[----:B------:R-:W-:-:S04]  /*2a90*/  IADD3 R26, PT, PT, R3, -0x1, RZ ;  /* 0xffffffff031a7810 */ /* 0x000fc80007ffe0ff */
[----:B------:R-:W-:-:S13]  /*2aa0*/  ISETP.GE.U32.AND P0, PT, R26, 0xfe, PT ;  /* 0x000000fe1a00780c */ /* 0x000fda0003f06070 */
[----:B------:R-:W-:Y:S05]  /*2ab0*/  @!P0 BRA `(.L_x_41) ;  /* 0x0000000000808947 */ /* 0x000fea0003800000 */
[----:B------:R-:W-:-:S13]  /*2ac0*/  ISETP.GT.AND P0, PT, R3, 0xfe, PT ;  /* 0x000000fe0300780c */ /* 0x000fda0003f04270 */
[----:B------:R-:W-:Y:S05]  /*2ad0*/  @P0 BRA `(.L_x_42) ;  /* 0x00000000006c0947 */ /* 0x000fea0003800000 */
[----:B------:R-:W-:-:S13]  /*2ae0*/  ISETP.GE.AND P0, PT, R3, 0x1, PT ;  /* 0x000000010300780c */ /* 0x000fda0003f06270 */
[----:B------:R-:W-:Y:S05]  /*2af0*/  @P0 BRA `(.L_x_43) ;  /* 0x0000000000740947 */ /* 0x000fea0003800000 */
[----:B------:R-:W-:Y:S02]  /*2b00*/  ISETP.GE.AND P0, PT, R3, -0x18, PT ;  /* 0xffffffe80300780c */ /* 0x000fe40003f06270 */
[----:B------:R-:W-:-:S11]  /*2b10*/  LOP3.LUT R0, R0, 0x80000000, RZ, 0xc0, !PT ;  /* 0x8000000000007812 */ /* 0x000fd600078ec0ff */
[----:B------:R-:W-:Y:S05]  /*2b20*/  @!P0 BRA `(.L_x_43) ;  /* 0x0000000000688947 */ /* 0x000fea0003800000 */
[CCC-:B------:R-:W-:Y:S01]  /*2b30*/  FFMA.RP R9, R27.reuse, R29.reuse, R10.reuse ;  /* 0x0000001d1b097223 */ /* 0x1c0fe2000000800a */
[CCC-:B------:R-:W-:Y:S01]  /*2b40*/  FFMA.RM R26, R27.reuse, R29.reuse, R10.reuse ;  /* 0x0000001d1b1a7223 */ /* 0x1c0fe2000000400a */
[----:B------:R-:W-:Y:S01]  /*2b50*/  FFMA.RZ R10, R27, R29, R10 ;  /* 0x0000001d1b0a7223 */ /* 0x000fe2000000c00a */
[C---:B------:R-:W-:Y:S02]  /*2b60*/  ISETP.NE.AND P3, PT, R3.reuse, RZ, PT ;  /* 0x000000ff0300720c */ /* 0x040fe40003f65270 */
[----:B------:R-:W-:Y:S02]  /*2b70*/  ISETP.NE.AND P1, PT, R3, RZ, PT ;  /* 0x000000ff0300720c */ /* 0x000fe40003f25270 */
[----:B------:R-:W-:Y:S02]  /*2b80*/  LOP3.LUT R10, R10, 0x7fffff, RZ, 0xc0, !PT ;  /* 0x007fffff0a0a7812 */ /* 0x000fe400078ec0ff */
[----:B------:R-:W-:Y:S02]  /*2b90*/  FSETP.NEU.FTZ.AND P0, PT, R9, R26, PT ;  /* 0x0000001a0900720b */ /* 0x000fe40003f1d000 */
[----:B------:R-:W-:-:S02]  /*2ba0*/  IADD3 R9, PT, PT, R3, 0x20, RZ ;  /* 0x0000002003097810 */ /* 0x000fc40007ffe0ff */
[----:B------:R-:W-:Y:S02]  /*2bb0*/  LOP3.LUT R10, R10, 0x800000, RZ, 0xfc, !PT ;  /* 0x008000000a0a7812 */ /* 0x000fe400078efcff */
[----:B------:R-:W-:Y:S02]  /*2bc0*/  IADD3 R3, PT, PT, -R3, RZ, RZ ;  /* 0x000000ff03037210 */ /* 0x000fe40007ffe1ff */
[----:B------:R-:W-:Y:S02]  /*2bd0*/  SHF.L.U32 R9, R10, R9, RZ ;  /* 0x000000090a097219 */ /* 0x000fe400000006ff */
[----:B------:R-:W-:Y:S02]  /*2be0*/  SEL R3, R3, RZ, P3 ;  /* 0x000000ff03037207 */ /* 0x000fe40001800000 */
[----:B------:R-:W-:Y:S02]  /*2bf0*/  ISETP.NE.AND P1, PT, R9, RZ, P1 ;  /* 0x000000ff0900720c */ /* 0x000fe40000f25270 */
[----:B------:R-:W-:-:S02]  /*2c00*/  SHF.R.U32.HI R10, RZ, R3, R10 ;  /* 0x00000003ff0a7219 */ /* 0x000fc4000001160a */
[----:B------:R-:W-:Y:S02]  /*2c10*/  PLOP3.LUT P0, PT, P0, P1, PT, 0xf8, 0x8f ;  /* 0x00000000008f781c */ /* 0x000fe40000703f70 */
[----:B------:R-:W-:Y:S02]  /*2c20*/  SHF.R.U32.HI R9, RZ, 0x1, R10 ;  /* 0x00000001ff097819 */ /* 0x000fe4000001160a */
[----:B------:R-:W-:-:S04]  /*2c30*/  SEL R26, RZ, 0x1, !P0 ;  /* 0x00000001ff1a7807 */ /* 0x000fc80004000000 */
[----:B------:R-:W-:-:S04]  /*2c40*/  LOP3.LUT R3, R26, 0x1, R9, 0xf8, !PT ;  /* 0x000000011a037812 */ /* 0x000fc800078ef809 */
[----:B------:R-:W-:-:S04]  /*2c50*/  LOP3.LUT R10, R3, R10, RZ, 0xc0, !PT ;  /* 0x0000000a030a7212 */ /* 0x000fc800078ec0ff */
[----:B------:R-:W-:-:S04]  /*2c60*/  IADD3 R9, PT, PT, R9, R10, RZ ;  /* 0x0000000a09097210 */ /* 0x000fc80007ffe0ff */
[----:B------:R-:W-:Y:S01]  /*2c70*/  LOP3.LUT R0, R9, R0, RZ, 0xfc, !PT ;  /* 0x0000000009007212 */ /* 0x000fe200078efcff */
[----:B------:R-:W-:Y:S06]  /*2c80*/  BRA `(.L_x_43) ;  /* 0x0000000000107947 */ /* 0x000fec0003800000 */
.L_x_42:
[----:B------:R-:W-:-:S04]  /*2c90*/  LOP3.LUT R0, R0, 0x80000000, RZ, 0xc0, !PT ;  /* 0x8000000000007812 */ /* 0x000fc800078ec0ff */
[----:B------:R-:W-:Y:S01]  /*2ca0*/  LOP3.LUT R0, R0, 0x7f800000, RZ, 0xfc, !PT ;  /* 0x7f80000000007812 */ /* 0x000fe200078efcff */
[----:B------:R-:W-:Y:S06]  /*2cb0*/  BRA `(.L_x_43) ;  /* 0x0000000000047947 */ /* 0x000fec0003800000 */
.L_x_41:
[----:B------:R-:W-:-:S07]  /*2cc0*/  LEA R0, R9, R0, 0x17 ;  /* 0x0000000009007211 */ /* 0x000fce00078eb8ff */
.L_x_43:
[----:B------:R-:W-:Y:S05]  /*2cd0*/  BSYNC.RECONVERGENT B1 ;  /* 0x0000000000017941 */ /* 0x000fea0003800200 */
.L_x_40:
[----:B------:R-:W-:Y:S05]  /*2ce0*/  BRA `(.L_x_44) ;  /* 0x0000000000207947 */ /* 0x000fea0003800000 */
.L_x_39:
[----:B------:R-:W-:-:S04]  /*2cf0*/  LOP3.LUT R0, R0, 0x80000000, R3, 0x48, !PT ;  /* 0x8000000000007812 */ /* 0x000fc800078e4803 */
[----:B------:R-:W-:Y:S01]  /*2d00*/  LOP3.LUT R0, R0, 0x7f800000, RZ, 0xfc, !PT ;  /* 0x7f80000000007812 */ /* 0x000fe200078efcff */
[----:B------:R-:W-:Y:S06]  /*2d10*/  BRA `(.L_x_44) ;  /* 0x0000000000147947 */ /* 0x000fec0003800000 */
.L_x_38:
[----:B------:R-:W-:Y:S01]  /*2d20*/  LOP3.LUT R0, R0, 0x80000000, R3, 0x48, !PT ;  /* 0x8000000000007812 */ /* 0x000fe200078e4803 */
[----:B------:R-:W-:Y:S06]  /*2d30*/  BRA `(.L_x_44) ;  /* 0x00000000000c7947 */ /* 0x000fec0003800000 */
.L_x_37:
[----:B------:R-:W0:Y:S01]  /*2d40*/  MUFU.RSQ R0, -QNAN ;  /* 0xffc0000000007908 */ /* 0x000e220000001400 */
[----:B------:R-:W-:Y:S05]  /*2d50*/  BRA `(.L_x_44) ;  /* 0x0000000000047947 */ /* 0x000fea0003800000 */
.L_x_36:
[----:B------:R-:W-:-:S07]  /*2d60*/  FADD.FTZ R0, R3, R0 ;  /* 0x0000000003007221 */ /* 0x000fce0000010000 */
.L_x_44:
[----:B------:R-:W-:Y:S05]  /*2d70*/  BSYNC.RECONVERGENT B0 ;  /* 0x0000000000007941 */ /* 0x000fea0003800200 */
.L_x_34:
[----:B------:R-:W-:-:S04]  /*2d80*/  HFMA2 R3, -RZ, RZ, 0, 0 ;  /* 0x00000000ff037431 */ /* 0x000fc800000001ff */
[----:B0-----:R-:W-:Y:S05]  /*2d90*/  RET.REL.NODEC R2 `(_Z18dyadic_scan_kernelPKfPKiS2_Pfiiii) ;  /* 0xffffffd002987950 */ /* 0x001fea0003c3ffff */
.L_x_45:
[----:B------:R-:W-:-:S00]  /*2da0*/  BRA `(.L_x_45) ;  /* 0xfffffffc00fc7947 */ /* 0x000fc0000383ffff */
[----:B------:R-:W-:-:S00]  /*2db0*/  NOP ;  /* 0x0000000000007918 */ /* 0x000fc00000000000 */
        /* <DEDUP_REMOVED lines=12> */
.L_x_46:


//--------------------- .nv.shared.reserved.0     --------------------------
	.section	.nv.shared.reserved.0,"aw",@nobits
	.weak		__nv_reservedSMEM_offset_0_alias
	.size		__nv_reservedSMEM_offset_0_alias, 0, 64
	.other		__nv_reservedSMEM_offset_0_alias,@"STO_CUDA_RESERVED_SHARED STV_DEFAULT"
__nv_reservedSMEM_offset_0_alias:
	.zero		0
	.zero		64


//--------------------- .nv.constant0._Z18dyadic_scan_kernelPKfPKiS2_Pfiiii --------------------------
	.section	.nv.constant0._Z18dyadic_scan_kernelPKfPKiS2_Pfiiii,"a",@progbits
	.sectionflags	@""
	.align	4
.nv.constant0._Z18dyadic_scan_kernelPKfPKiS2_Pfiiii:
	.zero		944


//--------------------- SYMBOLS --------------------------

	.type		.nv.reservedSmem.offset0,@object
	.size		.nv.reservedSmem.offset0,0x4
